// auto-generated by cutlass_sweep.gemm — config: {"arch": "sm_100", "cluster_m": 2, "cluster_n": 1, "dtype": "e4m3", "dtype_b": "e4m3", "layout": "nt", "stages": 0, "tile_k": 256, "tile_m": 64, "tile_n": 160}
#include "cutlass/cutlass.h"
#include "cutlass/gemm/collective/collective_builder.hpp"
#include "cutlass/gemm/device/gemm_universal_adapter.h"
#include "cutlass/gemm/kernel/gemm_universal.hpp"
#include "cutlass/epilogue/collective/collective_builder.hpp"

using ElemA = cutlass::float_e4m3_t;
using ElemB = cutlass::float_e4m3_t;
using ElemCD = cutlass::float_e4m3_t;
using Acc  = float;
using TileShape    = cute::Shape<cute::_64, cute::_160, cute::_256>;
using ClusterShape = cute::Shape<cute::_2, cute::_1, cute::_1>;

using CollectiveEpilogue = typename cutlass::epilogue::collective::CollectiveBuilder<
    cutlass::arch::Sm100, cutlass::arch::OpClassTensorOp,
    TileShape, ClusterShape,
    cutlass::epilogue::collective::EpilogueTileAuto,
    Acc, Acc,
    ElemCD, cutlass::layout::RowMajor, 128 / cutlass::sizeof_bits<ElemCD>::value,
    ElemCD, cutlass::layout::RowMajor, 128 / cutlass::sizeof_bits<ElemCD>::value,
    cutlass::epilogue::collective::EpilogueScheduleAuto
  >::CollectiveOp;

using CollectiveMainloop = typename cutlass::gemm::collective::CollectiveBuilder<
    cutlass::arch::Sm100, cutlass::arch::OpClassTensorOp,
    ElemA, cutlass::layout::RowMajor, 128 / cutlass::sizeof_bits<ElemA>::value,
    ElemB, cutlass::layout::ColumnMajor, 128 / cutlass::sizeof_bits<ElemB>::value,
    Acc,
    TileShape, ClusterShape,
    cutlass::gemm::collective::StageCountAutoCarveout<static_cast<int>(sizeof(typename CollectiveEpilogue::SharedStorage))>,
    cutlass::gemm::collective::KernelScheduleAuto
  >::CollectiveOp;

using GemmKernel = cutlass::gemm::kernel::GemmUniversal<
    cute::Shape<int,int,int,int>,
    CollectiveMainloop,
    CollectiveEpilogue
>;
using Gemm = cutlass::gemm::device::GemmUniversalAdapter<GemmKernel>;

// Force the device kernel symbol into the cubin without needing a host main.
auto* _anchor = &cutlass::device_kernel<GemmKernel>;


// ===== COMPILED SASS (sm_100a) =====

	.target	sm_100a

	.elftype	@"ET_EXEC"


//--------------------- .note.nv.tkinfo           --------------------------
	.section	.note.nv.tkinfo,"",@"SHT_NOTE"
	.sectionflags	@"SHF_NOTE_NV_TKINFO"
	.tkinfo
        /*0018*/ 	.word	0x00000002
        /*0030*/ 	.string	""
        /*0030*/ 	.string	"ptxas"
        /*0030*/ 	.string	"Cuda compilation tools, release 13.0, V13.0.88"
        /*0030*/ 	.string	"Build cuda_13.0.r13.0/compiler.36424714_0"
        /*0030*/ 	.string	"-arch sm_100a -m 64 "



//--------------------- .note.nv.cuinfo           --------------------------
	.section	.note.nv.cuinfo,"",@"SHT_NOTE"
	.sectionflags	@"SHF_NOTE_NV_CUINFO"
        /*0018*/ 	.short	0x0002
        /*001a*/ 	.short	0x0064
        /*001c*/ 	.short	0x0082
	.zero		2


//--------------------- .nv.info                  --------------------------
	.section	.nv.info,"",@"SHT_CUDA_INFO"
	.align	4


	//----- nvinfo : EIATTR_REGCOUNT
	.align		4
        /*0000*/ 	.byte	0x04, 0x2f
        /*0002*/ 	.short	(.L_19 - .L_18)
	.align		4
.L_18:
        /*0004*/ 	.word	index@(_ZN7cutlass13device_kernelINS_4gemm6kernel13GemmUniversalIN4cute5tupleIJiiiiEEENS1_10collective13CollectiveMmaINS1_35MainloopSm100TmaUmmaWarpSpecializedILi3ELi2ELi4ENS5_IJNS4_1CILi2EEENSA_ILi1EEESC_EEEEENS5_IJNSA_ILi64EEENSA_ILi160EEENSA_ILi256EEEEEENS_12float_e4m3_tENS5_IJlSC_lEEESJ_SK_NS4_8TiledMMAINS4_8MMA_AtomIJNS4_10MMA_TraitsINS4_19SM100_MMA_F8F6F4_SSEJSJ_SJ_fSF_SG_NS4_17integral_constantINS4_4UMMA5MajorELSR_0EEESS_NSP_INSQ_7ScaleInELST_0EEESU_EEEEEENS4_6LayoutINS5_IJSC_SC_SC_EEENS5_IJNSA_ILi0EEESZ_SZ_EEEEENS5_IJNS4_10UnderscoreES12_S12_EEEEENS4_13SM90_TMA_LOADENS4_14ComposedLayoutINS4_7SwizzleILi3ELi4ELi3EEENS4_18smem_ptr_flag_bitsILi8EEENSX_INS5_IJNSA_ILi8EEENSA_ILi128EEEEEENS5_IJS1C_SC_EEEEEEEvNS4_8identityENS4_23SM90_TMA_LOAD_MULTICASTES1G_vS1H_EENS_8epilogue10collective18CollectiveEpilogueINS1K_23Sm100TmaWarpSpecializedILi1ELi1ELi80ELb0ELb0EEEJSI_NS5_IJNSX_ISF_SC_EENSX_ISG_SC_EEEEESJ_SK_SJ_SK_NS1K_6fusion15FusionCallbacksIS1O_NS1S_17LinearCombinationISJ_fSJ_fLNS_15FloatRoundStyleE2EEESI_S1R_JEEENS4_5SM1004TMEM4LOAD26SM100_TMEM_LOAD_16dp32b16xES15_NS16_INS17_ILi1ELi4ELi3EEES1A_NSX_INS5_IJS1B_NSA_ILi32EEEEEENS5_IJS23_SC_EEEEEEENS4_39AutoVectorizingCopyWithAssumedAlignmentILi128EEENS4_14SM90_TMA_STOREES27_S29_S29_EEEvvEEEEvNT_6ParamsE)
        /*0008*/ 	.word	0x000000ce


	//----- nvinfo : EIATTR_FRAME_SIZE
	.align		4
.L_19:
        /*000c*/ 	.byte	0x04, 0x11
        /*000e*/ 	.short	(.L_21 - .L_20)
	.align		4
.L_20:
        /*0010*/ 	.word	index@($__internal_2_$__cuda_sm10x_tcgen05_guardrail_trap_unallocated_columns_being_dealloced)
        /*0014*/ 	.word	0x00000000


	//----- nvinfo : EIATTR_FRAME_SIZE
	.align		4
.L_21:
        /*0018*/ 	.byte	0x04, 0x11
        /*001a*/ 	.short	(.L_23 - .L_22)
	.align		4
.L_22:
        /*001c*/ 	.word	index@($__internal_1_$__cuda_sm10x_tcgen05_guardrail_trap_phase_invalid_during_alloc)
        /*0020*/ 	.word	0x00000000


	//----- nvinfo : EIATTR_FRAME_SIZE
	.align		4
.L_23:
        /*0024*/ 	.byte	0x04, 0x11
        /*0026*/ 	.short	(.L_25 - .L_24)
	.align		4
.L_24:
        /*0028*/ 	.word	index@($__internal_0_$__cuda_sm10x_tcgen05_guardrail_trap_col_being_dealloced_not_returned_by_alloc)
        /*002c*/ 	.word	0x00000000


	//----- nvinfo : EIATTR_FRAME_SIZE
	.align		4
.L_25:
        /*0030*/ 	.byte	0x04, 0x11
        /*0032*/ 	.short	(.L_27 - .L_26)
	.align		4
.L_26:
        /*0034*/ 	.word	index@(_ZN7cutlass13device_kernelINS_4gemm6kernel13GemmUniversalIN4cute5tupleIJiiiiEEENS1_10collective13CollectiveMmaINS1_35MainloopSm100TmaUmmaWarpSpecializedILi3ELi2ELi4ENS5_IJNS4_1CILi2EEENSA_ILi1EEESC_EEEEENS5_IJNSA_ILi64EEENSA_ILi160EEENSA_ILi256EEEEEENS_12float_e4m3_tENS5_IJlSC_lEEESJ_SK_NS4_8TiledMMAINS4_8MMA_AtomIJNS4_10MMA_TraitsINS4_19SM100_MMA_F8F6F4_SSEJSJ_SJ_fSF_SG_NS4_17integral_constantINS4_4UMMA5MajorELSR_0EEESS_NSP_INSQ_7ScaleInELST_0EEESU_EEEEEENS4_6LayoutINS5_IJSC_SC_SC_EEENS5_IJNSA_ILi0EEESZ_SZ_EEEEENS5_IJNS4_10UnderscoreES12_S12_EEEEENS4_13SM90_TMA_LOADENS4_14ComposedLayoutINS4_7SwizzleILi3ELi4ELi3EEENS4_18smem_ptr_flag_bitsILi8EEENSX_INS5_IJNSA_ILi8EEENSA_ILi128EEEEEENS5_IJS1C_SC_EEEEEEEvNS4_8identityENS4_23SM90_TMA_LOAD_MULTICASTES1G_vS1H_EENS_8epilogue10collective18CollectiveEpilogueINS1K_23Sm100TmaWarpSpecializedILi1ELi1ELi80ELb0ELb0EEEJSI_NS5_IJNSX_ISF_SC_EENSX_ISG_SC_EEEEESJ_SK_SJ_SK_NS1K_6fusion15FusionCallbacksIS1O_NS1S_17LinearCombinationISJ_fSJ_fLNS_15FloatRoundStyleE2EEESI_S1R_JEEENS4_5SM1004TMEM4LOAD26SM100_TMEM_LOAD_16dp32b16xES15_NS16_INS17_ILi1ELi4ELi3EEES1A_NSX_INS5_IJS1B_NSA_ILi32EEEEEENS5_IJS23_SC_EEEEEEENS4_39AutoVectorizingCopyWithAssumedAlignmentILi128EEENS4_14SM90_TMA_STOREES27_S29_S29_EEEvvEEEEvNT_6ParamsE)
        /*0038*/ 	.word	0x00000000


	//----- nvinfo : EIATTR_MIN_STACK_SIZE
	.align		4
.L_27:
        /*003c*/ 	.byte	0x04, 0x12
        /*003e*/ 	.short	(.L_29 - .L_28)
	.align		4
.L_28:
        /*0040*/ 	.word	index@(_ZN7cutlass13device_kernelINS_4gemm6kernel13GemmUniversalIN4cute5tupleIJiiiiEEENS1_10collective13CollectiveMmaINS1_35MainloopSm100TmaUmmaWarpSpecializedILi3ELi2ELi4ENS5_IJNS4_1CILi2EEENSA_ILi1EEESC_EEEEENS5_IJNSA_ILi64EEENSA_ILi160EEENSA_ILi256EEEEEENS_12float_e4m3_tENS5_IJlSC_lEEESJ_SK_NS4_8TiledMMAINS4_8MMA_AtomIJNS4_10MMA_TraitsINS4_19SM100_MMA_F8F6F4_SSEJSJ_SJ_fSF_SG_NS4_17integral_constantINS4_4UMMA5MajorELSR_0EEESS_NSP_INSQ_7ScaleInELST_0EEESU_EEEEEENS4_6LayoutINS5_IJSC_SC_SC_EEENS5_IJNSA_ILi0EEESZ_SZ_EEEEENS5_IJNS4_10UnderscoreES12_S12_EEEEENS4_13SM90_TMA_LOADENS4_14ComposedLayoutINS4_7SwizzleILi3ELi4ELi3EEENS4_18smem_ptr_flag_bitsILi8EEENSX_INS5_IJNSA_ILi8EEENSA_ILi128EEEEEENS5_IJS1C_SC_EEEEEEEvNS4_8identityENS4_23SM90_TMA_LOAD_MULTICASTES1G_vS1H_EENS_8epilogue10collective18CollectiveEpilogueINS1K_23Sm100TmaWarpSpecializedILi1ELi1ELi80ELb0ELb0EEEJSI_NS5_IJNSX_ISF_SC_EENSX_ISG_SC_EEEEESJ_SK_SJ_SK_NS1K_6fusion15FusionCallbacksIS1O_NS1S_17LinearCombinationISJ_fSJ_fLNS_15FloatRoundStyleE2EEESI_S1R_JEEENS4_5SM1004TMEM4LOAD26SM100_TMEM_LOAD_16dp32b16xES15_NS16_INS17_ILi1ELi4ELi3EEES1A_NSX_INS5_IJS1B_NSA_ILi32EEEEEENS5_IJS23_SC_EEEEEEENS4_39AutoVectorizingCopyWithAssumedAlignmentILi128EEENS4_14SM90_TMA_STOREES27_S29_S29_EEEvvEEEEvNT_6ParamsE)
        /*0044*/ 	.word	0x00000000
.L_29:


//--------------------- .nv.compat                --------------------------
	.section	.nv.compat,"",@"SHT_CUDA_COMPAT_INFO"
	.align	4
        /*0000*/ 	.byte	0x02, 0x09, 0x01, 0x00, 0x02, 0x02, 0x02, 0x00, 0x02, 0x05, 0x05, 0x00, 0x03, 0x07, 0x01, 0x01
        /*0010*/ 	.byte	0x02, 0x03, 0x01, 0x00, 0x02, 0x06, 0x01, 0x00, 0x04, 0x0b, 0x08, 0x00, 0x09, 0x00, 0x00, 0x00
        /*0020*/ 	.byte	0x00, 0x00, 0x00, 0x00


//--------------------- .nv.info._ZN7cutlass13device_kernelINS_4gemm6kernel13GemmUniversalIN4cute5tupleIJiiiiEEENS1_10collective13CollectiveMmaINS1_35MainloopSm100TmaUmmaWarpSpecializedILi3ELi2ELi4ENS5_IJNS4_1CILi2EEENSA_ILi1EEESC_EEEEENS5_IJNSA_ILi64EEENSA_ILi160EEENSA_ILi256EEEEEENS_12float_e4m3_tENS5_IJlSC_lEEESJ_SK_NS4_8TiledMMAINS4_8MMA_AtomIJNS4_10MMA_TraitsINS4_19SM100_MMA_F8F6F4_SSEJSJ_SJ_fSF_SG_NS4_17integral_constantINS4_4UMMA5MajorELSR_0EEESS_NSP_INSQ_7ScaleInELST_0EEESU_EEEEEENS4_6LayoutINS5_IJSC_SC_SC_EEENS5_IJNSA_ILi0EEESZ_SZ_EEEEENS5_IJNS4_10UnderscoreES12_S12_EEEEENS4_13SM90_TMA_LOADENS4_14ComposedLayoutINS4_7SwizzleILi3ELi4ELi3EEENS4_18smem_ptr_flag_bitsILi8EEENSX_INS5_IJNSA_ILi8EEENSA_ILi128EEEEEENS5_IJS1C_SC_EEEEEEEvNS4_8identityENS4_23SM90_TMA_LOAD_MULTICASTES1G_vS1H_EENS_8epilogue10collective18CollectiveEpilogueINS1K_23Sm100TmaWarpSpecializedILi1ELi1ELi80ELb0ELb0EEEJSI_NS5_IJNSX_ISF_SC_EENSX_ISG_SC_EEEEESJ_SK_SJ_SK_NS1K_6fusion15FusionCallbacksIS1O_NS1S_17LinearCombinationISJ_fSJ_fLNS_15FloatRoundStyleE2EEESI_S1R_JEEENS4_5SM1004TMEM4LOAD26SM100_TMEM_LOAD_16dp32b16xES15_NS16_INS17_ILi1ELi4ELi3EEES1A_NSX_INS5_IJS1B_NSA_ILi32EEEEEENS5_IJS23_SC_EEEEEEENS4_39AutoVectorizingCopyWithAssumedAlignmentILi128EEENS4_14SM90_TMA_STOREES27_S29_S29_EEEvvEEEEvNT_6ParamsE --------------------------
	.section	.nv.info._ZN7cutlass13device_kernelINS_4gemm6kernel13GemmUniversalIN4cute5tupleIJiiiiEEENS1_10collective13CollectiveMmaINS1_35MainloopSm100TmaUmmaWarpSpecializedILi3ELi2ELi4ENS5_IJNS4_1CILi2EEENSA_ILi1EEESC_EEEEENS5_IJNSA_ILi64EEENSA_ILi160EEENSA_ILi256EEEEEENS_12float_e4m3_tENS5_IJlSC_lEEESJ_SK_NS4_8TiledMMAINS4_8MMA_AtomIJNS4_10MMA_TraitsINS4_19SM100_MMA_F8F6F4_SSEJSJ_SJ_fSF_SG_NS4_17integral_constantINS4_4UMMA5MajorELSR_0EEESS_NSP_INSQ_7ScaleInELST_0EEESU_EEEEEENS4_6LayoutINS5_IJSC_SC_SC_EEENS5_IJNSA_ILi0EEESZ_SZ_EEEEENS5_IJNS4_10UnderscoreES12_S12_EEEEENS4_13SM90_TMA_LOADENS4_14ComposedLayoutINS4_7SwizzleILi3ELi4ELi3EEENS4_18smem_ptr_flag_bitsILi8EEENSX_INS5_IJNSA_ILi8EEENSA_ILi128EEEEEENS5_IJS1C_SC_EEEEEEEvNS4_8identityENS4_23SM90_TMA_LOAD_MULTICASTES1G_vS1H_EENS_8epilogue10collective18CollectiveEpilogueINS1K_23Sm100TmaWarpSpecializedILi1ELi1ELi80ELb0ELb0EEEJSI_NS5_IJNSX_ISF_SC_EENSX_ISG_SC_EEEEESJ_SK_SJ_SK_NS1K_6fusion15FusionCallbacksIS1O_NS1S_17LinearCombinationISJ_fSJ_fLNS_15FloatRoundStyleE2EEESI_S1R_JEEENS4_5SM1004TMEM4LOAD26SM100_TMEM_LOAD_16dp32b16xES15_NS16_INS17_ILi1ELi4ELi3EEES1A_NSX_INS5_IJS1B_NSA_ILi32EEEEEENS5_IJS23_SC_EEEEEEENS4_39AutoVectorizingCopyWithAssumedAlignmentILi128EEENS4_14SM90_TMA_STOREES27_S29_S29_EEEvvEEEEvNT_6ParamsE,"",@"SHT_CUDA_INFO"
	.sectionflags	@""
	.align	4


	//----- nvinfo : EIATTR_CUDA_API_VERSION
	.align		4
        /*0000*/ 	.byte	0x04, 0x37
        /*0002*/ 	.short	(.L_31 - .L_30)
.L_30:
        /*0004*/ 	.word	0x00000082


	//----- nvinfo : EIATTR_KPARAM_INFO
	.align		4
.L_31:
        /*0008*/ 	.byte	0x04, 0x17
        /*000a*/ 	.short	(.L_33 - .L_32)
.L_32:
        /*000c*/ 	.word	0x00000000
        /*0010*/ 	.short	0x0000
        /*0012*/ 	.short	0x0000
        /*0014*/ 	.byte	0x00, 0xf0, 0x01, 0x20


	//----- nvinfo : EIATTR_AT_ENTRY_FRAGMENTS
	.align		4
.L_33:
        /*0018*/ 	.byte	0x04, 0x4f
        /*001a*/ 	.short	(.L_35 - .L_34)


	//   ....[0]....
.L_34:
        /*001c*/ 	.word	0x00000006


	//----- nvinfo : EIATTR_RESERVED_SMEM_USED
	.align		4
.L_35:
        /*0020*/ 	.byte	0x01, 0x41
	.zero		2


	//----- nvinfo : EIATTR_SPARSE_MMA_MASK
	.align		4
        /*0024*/ 	.byte	0x03, 0x50
        /*0026*/ 	.short	0x0000


	//----- nvinfo : EIATTR_TCGEN05_1CTA_USED
	.align		4
        /*0028*/ 	.byte	0x01, 0x51
	.zero		2


	//----- nvinfo : EIATTR_MAXREG_COUNT
	.align		4
        /*002c*/ 	.byte	0x03, 0x1b
        /*002e*/ 	.short	0x00ff


	//----- nvinfo : EIATTR_NUM_BARRIERS
	.align		4
        /*0030*/ 	.byte	0x02, 0x4c
        /*0032*/ 	.byte	0x07
	.zero		1


	//----- nvinfo : EIATTR_EXTERNS
	.align		4
        /*0034*/ 	.byte	0x04, 0x0f
        /*0036*/ 	.short	(.L_37 - .L_36)


	//   ....[0]....
	.align		4
.L_36:
        /*0038*/ 	.word	index@(__assertfail)


	//----- nvinfo : EIATTR_MERCURY_ISA_VERSION
	.align		4
.L_37:
        /*003c*/ 	.byte	0x03, 0x5f
        /*003e*/ 	.short	0x0101


	//----- nvinfo : EIATTR_INT_WARP_WIDE_INSTR_OFFSETS
	.align		4
        /*0040*/ 	.byte	0x04, 0x31
        /*0042*/ 	.short	(.L_39 - .L_38)


	//   ....[0]....
.L_38:
        /*0044*/ 	.word	0x00003e90


	//   ....[1]....
        /*0048*/ 	.word	0x00003eb0


	//   ....[2]....
        /*004c*/ 	.word	0x00003ee0


	//   ....[3]....
        /*0050*/ 	.word	0x00004ac0


	//   ....[4]....
        /*0054*/ 	.word	0x00004ad0


	//   ....[5]....
        /*0058*/ 	.word	0x00004cc0


	//   ....[6]....
        /*005c*/ 	.word	0x00004ce0


	//   ....[7]....
        /*0060*/ 	.word	0x00004d40


	//   ....[8]....
        /*0064*/ 	.word	0x00004d60


	//----- nvinfo : EIATTR_COOP_GROUP_MASK_REGIDS
	.align		4
.L_39:
        /*0068*/ 	.byte	0x04, 0x29
        /*006a*/ 	.short	(.L_41 - .L_40)


	//   ....[0]....
.L_40:
        /*006c*/ 	.word	0xffffffff


	//   ....[1]....
        /*0070*/ 	.word	0xffffffff


	//   ....[2]....
        /*0074*/ 	.word	0xffffffff


	//   ....[3]....
        /*0078*/ 	.word	0xffffffff


	//   ....[4]....
        /*007c*/ 	.word	0xffffffff


	//   ....[5]....
        /*0080*/ 	.word	0xffffffff


	//   ....[6]....
        /*0084*/ 	.word	0xffffffff


	//   ....[7]....
        /*0088*/ 	.word	0xffffffff


	//   ....[8]....
        /*008c*/ 	.word	0xffffffff


	//   ....[9]....
        /*0090*/ 	.word	0xffffffff


	//   ....[10]....
        /*0094*/ 	.word	0xffffffff


	//   ....[11]....
        /*0098*/ 	.word	0xffffffff


	//   ....[12]....
        /*009c*/ 	.word	0xffffffff


	//   ....[13]....
        /*00a0*/ 	.word	0xffffffff


	//----- nvinfo : EIATTR_COOP_GROUP_INSTR_OFFSETS
	.align		4
.L_41:
        /*00a4*/ 	.byte	0x04, 0x28
        /*00a6*/ 	.short	(.L_43 - .L_42)


	//   ....[0]....
.L_42:
        /*00a8*/ 	.word	0x00000080


	//   ....[1]....
        /*00ac*/ 	.word	0x000004e0


	//   ....[2]....
        /*00b0*/ 	.word	0x00000660


	//   ....[3]....
        /*00b4*/ 	.word	0x000007a0


	//   ....[4]....
        /*00b8*/ 	.word	0x000008a0


	//   ....[5]....
        /*00bc*/ 	.word	0x00000a10


	//   ....[6]....
        /*00c0*/ 	.word	0x00000bb0


	//   ....[7]....
        /*00c4*/ 	.word	0x00000d60


	//   ....[8]....
        /*00c8*/ 	.word	0x000020c0


	//   ....[9]....
        /*00cc*/ 	.word	0x00002ed0


	//   ....[10]....
        /*00d0*/ 	.word	0x000030e0


	//   ....[11]....
        /*00d4*/ 	.word	0x00003110


	//   ....[12]....
        /*00d8*/ 	.word	0x00003d70


	//   ....[13]....
        /*00dc*/ 	.word	0x00003fa0


	//----- nvinfo : EIATTR_VRC_CTA_INIT_COUNT
	.align		4
.L_43:
        /*00e0*/ 	.byte	0x02, 0x4a
        /*00e2*/ 	.byte	0x80
	.zero		1


	//----- nvinfo : EIATTR_SYSCALL_OFFSETS
	.align		4
        /*00e4*/ 	.byte	0x04, 0x46
        /*00e6*/ 	.short	(.L_45 - .L_44)


	//   ....[0]....
.L_44:
        /*00e8*/ 	.word	0x000057f0


	//   ....[1]....
        /*00ec*/ 	.word	0x00005930


	//   ....[2]....
        /*00f0*/ 	.word	0x00006190


	//   ....[3]....
        /*00f4*/ 	.word	0x00006310


	//   ....[4]....
        /*00f8*/ 	.word	0x00006490


	//   ....[5]....
        /*00fc*/ 	.word	0x00006610


	//   ....[6]....
        /*0100*/ 	.word	0x00006790


	//----- nvinfo : EIATTR_MBARRIER_INSTR_OFFSETS
	.align		4
.L_45:
        /*0104*/ 	.byte	0x04, 0x39
        /*0106*/ 	.short	(.L_47 - .L_46)


	//   ....[0]....
.L_46:
        /*0108*/ 	.word	0x000005f0
        /*010c*/ 	.word	0x000000ff
        /*0110*/ 	.word	0x00000000
        /*0114*/ 	.short	0x0100
        /*0116*/ 	.byte	0x04
	.zero		1


	//   ....[1]....
        /*0118*/ 	.word	0x00000600
        /*011c*/ 	.word	0x000000ff
        /*0120*/ 	.word	0x00000018
        /*0124*/ 	.short	0x0100
        /*0126*/ 	.byte	0x04
	.zero		1


	//   ....[2]....
        /*0128*/ 	.word	0x00000610
        /*012c*/ 	.word	0x000000ff
        /*0130*/ 	.word	0x00000008
        /*0134*/ 	.short	0x0100
        /*0136*/ 	.byte	0x04
	.zero		1


	//   ....[3]....
        /*0138*/ 	.word	0x00000620
        /*013c*/ 	.word	0x000000ff
        /*0140*/ 	.word	0x00000020
        /*0144*/ 	.short	0x0100
        /*0146*/ 	.byte	0x04
	.zero		1


	//   ....[4]....
        /*0148*/ 	.word	0x00000630
        /*014c*/ 	.word	0x000000ff
        /*0150*/ 	.word	0x00000010
        /*0154*/ 	.short	0x0100
        /*0156*/ 	.byte	0x04
	.zero		1


	//   ....[5]....
        /*0158*/ 	.word	0x00000640
        /*015c*/ 	.word	0x000000ff
        /*0160*/ 	.word	0x00000028
        /*0164*/ 	.short	0x0100
        /*0166*/ 	.byte	0x04
	.zero		1


	//   ....[6]....
        /*0168*/ 	.word	0x00000770
        /*016c*/ 	.word	0x000000ff
        /*0170*/ 	.word	0x00000030
        /*0174*/ 	.short	0x0100
        /*0176*/ 	.byte	0x04
	.zero		1


	//   ....[7]....
        /*0178*/ 	.word	0x00000780
        /*017c*/ 	.word	0x000000ff
        /*0180*/ 	.word	0x00000038
        /*0184*/ 	.short	0x0100
        /*0186*/ 	.byte	0x04
	.zero		1


	//   ....[8]....
        /*0188*/ 	.word	0x00000870
        /*018c*/ 	.word	0x000000ff
        /*0190*/ 	.word	0x00000040
        /*0194*/ 	.short	0x0100
        /*0196*/ 	.byte	0x06
	.zero		1


	//   ....[9]....
        /*0198*/ 	.word	0x00000880
        /*019c*/ 	.word	0x000000ff
        /*01a0*/ 	.word	0x00000048
        /*01a4*/ 	.short	0x0100
        /*01a6*/ 	.byte	0x06
	.zero		1


	//   ....[10]....
        /*01a8*/ 	.word	0x000009c0
        /*01ac*/ 	.word	0x000000ff
        /*01b0*/ 	.word	0x00000050
        /*01b4*/ 	.short	0x0100
        /*01b6*/ 	.byte	0x06
	.zero		1


	//   ....[11]....
        /*01b8*/ 	.word	0x000009d0
        /*01bc*/ 	.word	0x000000ff
        /*01c0*/ 	.word	0x00000060
        /*01c4*/ 	.short	0x0100
        /*01c6*/ 	.byte	0x06
	.zero		1


	//   ....[12]....
        /*01c8*/ 	.word	0x000009e0
        /*01cc*/ 	.word	0x000000ff
        /*01d0*/ 	.word	0x00000058
        /*01d4*/ 	.short	0x0100
        /*01d6*/ 	.byte	0x06
	.zero		1


	//   ....[13]....
        /*01d8*/ 	.word	0x000009f0
        /*01dc*/ 	.word	0x000000ff
        /*01e0*/ 	.word	0x00000068
        /*01e4*/ 	.short	0x0100
        /*01e6*/ 	.byte	0x06
	.zero		1


	//   ....[14]....
        /*01e8*/ 	.word	0x00000b20
        /*01ec*/ 	.word	0x000000ff
        /*01f0*/ 	.word	0x00000070
        /*01f4*/ 	.short	0x0100
        /*01f6*/ 	.byte	0x04
	.zero		1


	//   ....[15]....
        /*01f8*/ 	.word	0x00000b30
        /*01fc*/ 	.word	0x000000ff
        /*0200*/ 	.word	0x00000090
        /*0204*/ 	.short	0x0100
        /*0206*/ 	.byte	0x04
	.zero		1


	//   ....[16]....
        /*0208*/ 	.word	0x00000b40
        /*020c*/ 	.word	0x000000ff
        /*0210*/ 	.word	0x00000078
        /*0214*/ 	.short	0x0100
        /*0216*/ 	.byte	0x04
	.zero		1


	//   ....[17]....
        /*0218*/ 	.word	0x00000b50
        /*021c*/ 	.word	0x000000ff
        /*0220*/ 	.word	0x00000098
        /*0224*/ 	.short	0x0100
        /*0226*/ 	.byte	0x04
	.zero		1


	//   ....[18]....
        /*0228*/ 	.word	0x00000b60
        /*022c*/ 	.word	0x000000ff
        /*0230*/ 	.word	0x00000080
        /*0234*/ 	.short	0x0100
        /*0236*/ 	.byte	0x04
	.zero		1


	//   ....[19]....
        /*0238*/ 	.word	0x00000b70
        /*023c*/ 	.word	0x000000ff
        /*0240*/ 	.word	0x000000a0
        /*0244*/ 	.short	0x0100
        /*0246*/ 	.byte	0x04
	.zero		1


	//   ....[20]....
        /*0248*/ 	.word	0x00000b80
        /*024c*/ 	.word	0x000000ff
        /*0250*/ 	.word	0x00000088
        /*0254*/ 	.short	0x0100
        /*0256*/ 	.byte	0x04
	.zero		1


	//   ....[21]....
        /*0258*/ 	.word	0x00000b90
        /*025c*/ 	.word	0x000000ff
        /*0260*/ 	.word	0x000000a8
        /*0264*/ 	.short	0x0100
        /*0266*/ 	.byte	0x04
	.zero		1


	//   ....[22]....
        /*0268*/ 	.word	0x00000c80
        /*026c*/ 	.word	0x000000ff
        /*0270*/ 	.word	0x000000b0
        /*0274*/ 	.short	0x0100
        /*0276*/ 	.byte	0x04
	.zero		1


	//   ....[23]....
        /*0278*/ 	.word	0x00000c90
        /*027c*/ 	.word	0x000000ff
        /*0280*/ 	.word	0x000000c0
        /*0284*/ 	.short	0x0100
        /*0286*/ 	.byte	0x04
	.zero		1


	//   ....[24]....
        /*0288*/ 	.word	0x00000ca0
        /*028c*/ 	.word	0x000000ff
        /*0290*/ 	.word	0x000000b8
        /*0294*/ 	.short	0x0100
        /*0296*/ 	.byte	0x04
	.zero		1


	//   ....[25]....
        /*0298*/ 	.word	0x00000cb0
        /*029c*/ 	.word	0x000000ff
        /*02a0*/ 	.word	0x000000c8
        /*02a4*/ 	.short	0x0100
        /*02a6*/ 	.byte	0x04
	.zero		1


	//   ....[26]....
        /*02a8*/ 	.word	0x000017c0
        /*02ac*/ 	.word	0x00000003
        /*02b0*/ 	.word	0x000000c0
        /*02b4*/ 	.short	0x010a
        /*02b6*/ 	.byte	0xff
	.zero		1


	//   ....[27]....
        /*02b8*/ 	.word	0x000017f0
        /*02bc*/ 	.word	0x00000003
        /*02c0*/ 	.word	0x000000b0
        /*02c4*/ 	.short	0x0101
        /*02c6*/ 	.byte	0xff
	.zero		1


	//   ....[28]....
        /*02c8*/ 	.word	0x000018c0
        /*02cc*/ 	.word	0x000000ff
        /*02d0*/ 	.word	0x00000018
        /*02d4*/ 	.short	0x010a
        /*02d6*/ 	.byte	0x05
	.zero		1


	//   ....[29]....
        /*02d8*/ 	.word	0x00001940
        /*02dc*/ 	.word	0x000000ff
        /*02e0*/ 	.word	0x00000018
        /*02e4*/ 	.short	0x010a
        /*02e6*/ 	.byte	0x21
	.zero		1


	//   ....[30]....
        /*02e8*/ 	.word	0x00001ad0
        /*02ec*/ 	.word	0x000000ff
        /*02f0*/ 	.word	0x00000018
        /*02f4*/ 	.short	0x010a
        /*02f6*/ 	.byte	0x05
	.zero		1


	//   ....[31]....
        /*02f8*/ 	.word	0x00001cc0
        /*02fc*/ 	.word	0x000000ff
        /*0300*/ 	.word	0x00000048
        /*0304*/ 	.short	0x0101
        /*0306*/ 	.byte	0x0d
	.zero		1


	//   ....[32]....
        /*0308*/ 	.word	0x00001ce0
        /*030c*/ 	.word	0x000000ff
        /*0310*/ 	.word	0x00000018
        /*0314*/ 	.short	0x010a
        /*0316*/ 	.byte	0x05
	.zero		1


	//   ....[33]....
        /*0318*/ 	.word	0x00001d60
        /*031c*/ 	.word	0x000000ff
        /*0320*/ 	.word	0x00000018
        /*0324*/ 	.short	0x010a
        /*0326*/ 	.byte	0x21
	.zero		1


	//   ....[34]....
        /*0328*/ 	.word	0x00001ef0
        /*032c*/ 	.word	0x000000ff
        /*0330*/ 	.word	0x00000018
        /*0334*/ 	.short	0x010a
        /*0336*/ 	.byte	0x05
	.zero		1


	//   ....[35]....
        /*0338*/ 	.word	0x000020f0
        /*033c*/ 	.word	0x00000003
        /*0340*/ 	.word	0x00000050
        /*0344*/ 	.short	0x010a
        /*0346*/ 	.byte	0xff
	.zero		1


	//   ....[36]....
        /*0348*/ 	.word	0x00002240
        /*034c*/ 	.word	0x00000000
        /*0350*/ 	.word	0x00000000
        /*0354*/ 	.short	0x0101
        /*0356*/ 	.byte	0xff
	.zero		1


	//   ....[37]....
        /*0358*/ 	.word	0x000027e0
        /*035c*/ 	.word	0x000000ff
        /*0360*/ 	.word	0x00000000
        /*0364*/ 	.short	0x010a
        /*0366*/ 	.byte	0x04
	.zero		1


	//   ....[38]....
        /*0368*/ 	.word	0x00002870
        /*036c*/ 	.word	0x000000ff
        /*0370*/ 	.word	0x00000000
        /*0374*/ 	.short	0x010a
        /*0376*/ 	.byte	0x05
	.zero		1


	//   ....[39]....
        /*0378*/ 	.word	0x00002910
        /*037c*/ 	.word	0x00000000
        /*0380*/ 	.word	0x00000000
        /*0384*/ 	.short	0x010a
        /*0386*/ 	.byte	0xff
	.zero		1


	//   ....[40]....
        /*0388*/ 	.word	0x00002a30
        /*038c*/ 	.word	0x00000002
        /*0390*/ 	.word	0x000000b0
        /*0394*/ 	.short	0x010a
        /*0396*/ 	.byte	0xff
	.zero		1


	//   ....[41]....
        /*0398*/ 	.word	0x00002a90
        /*039c*/ 	.word	0x00000004
        /*03a0*/ 	.word	0x00000000
        /*03a4*/ 	.short	0x0101
        /*03a6*/ 	.byte	0xff
	.zero		1


	//   ....[42]....
        /*03a8*/ 	.word	0x00002ab0
        /*03ac*/ 	.word	0x000000ff
        /*03b0*/ 	.word	0x00000060
        /*03b4*/ 	.short	0x010a
        /*03b6*/ 	.byte	0x04
	.zero		1


	//   ....[43]....
        /*03b8*/ 	.word	0x00002bd0
        /*03bc*/ 	.word	0x00000002
        /*03c0*/ 	.word	0x00000050
        /*03c4*/ 	.short	0x010a
        /*03c6*/ 	.byte	0xff
	.zero		1


	//   ....[44]....
        /*03c8*/ 	.word	0x00002ce0
        /*03cc*/ 	.word	0x00000002
        /*03d0*/ 	.word	0x00000000
        /*03d4*/ 	.short	0x0101
        /*03d6*/ 	.byte	0xff
	.zero		1


	//   ....[45]....
        /*03d8*/ 	.word	0x00002d70
        /*03dc*/ 	.word	0x000000ff
        /*03e0*/ 	.word	0x00000060
        /*03e4*/ 	.short	0x0106
        /*03e6*/ 	.byte	0x04
	.zero		1


	//   ....[46]....
        /*03e8*/ 	.word	0x00002d90
        /*03ec*/ 	.word	0x000000ff
        /*03f0*/ 	.word	0x00000060
        /*03f4*/ 	.short	0x010a
        /*03f6*/ 	.byte	0x04
	.zero		1


	//   ....[47]....
        /*03f8*/ 	.word	0x00002e20
        /*03fc*/ 	.word	0x000000ff
        /*0400*/ 	.word	0x00000060
        /*0404*/ 	.short	0x0106
        /*0406*/ 	.byte	0x07
	.zero		1


	//   ....[48]....
        /*0408*/ 	.word	0x00002e60
        /*040c*/ 	.word	0x00000000
        /*0410*/ 	.word	0x00000060
        /*0414*/ 	.short	0x010a
        /*0416*/ 	.byte	0xff
	.zero		1


	//   ....[49]....
        /*0418*/ 	.word	0x00003430
        /*041c*/ 	.word	0x00000000
        /*0420*/ 	.word	0x00000050
        /*0424*/ 	.short	0x010a
        /*0426*/ 	.byte	0xff
	.zero		1


	//   ....[50]....
        /*0428*/ 	.word	0x00003530
        /*042c*/ 	.word	0x00000003
        /*0430*/ 	.word	0x00000000
        /*0434*/ 	.short	0x0101
        /*0436*/ 	.byte	0xff
	.zero		1


	//   ....[51]....
        /*0438*/ 	.word	0x00003540
        /*043c*/ 	.word	0x000000ff
        /*0440*/ 	.word	0x00000000
        /*0444*/ 	.short	0x010a
        /*0446*/ 	.byte	0x05
	.zero		1


	//   ....[52]....
        /*0448*/ 	.word	0x000035c0
        /*044c*/ 	.word	0x000000ff
        /*0450*/ 	.word	0x00000090
        /*0454*/ 	.short	0x010a
        /*0456*/ 	.byte	0x2f
	.zero		1


	//   ....[53]....
        /*0458*/ 	.word	0x00003690
        /*045c*/ 	.word	0x000000ff
        /*0460*/ 	.word	0x00000000
        /*0464*/ 	.short	0x010a
        /*0466*/ 	.byte	0x07
	.zero		1


	//   ....[54]....
        /*0468*/ 	.word	0x000037d0
        /*046c*/ 	.word	0x000000ff
        /*0470*/ 	.word	0x00000000
        /*0474*/ 	.short	0x010a
        /*0476*/ 	.byte	0x06
	.zero		1


	//   ....[55]....
        /*0478*/ 	.word	0x00003ba0
        /*047c*/ 	.word	0x000000ff
        /*0480*/ 	.word	0x00000000
        /*0484*/ 	.short	0x010a
        /*0486*/ 	.byte	0x04
	.zero		1


	//   ....[56]....
        /*0488*/ 	.word	0x00003c30
        /*048c*/ 	.word	0x000000ff
        /*0490*/ 	.word	0x00000000
        /*0494*/ 	.short	0x010a
        /*0496*/ 	.byte	0x05
	.zero		1


	//   ....[57]....
        /*0498*/ 	.word	0x00003cc0
        /*049c*/ 	.word	0x000000ff
        /*04a0*/ 	.word	0x00000000
        /*04a4*/ 	.short	0x010a
        /*04a6*/ 	.byte	0x05
	.zero		1


	//   ....[58]....
        /*04a8*/ 	.word	0x00003d50
        /*04ac*/ 	.word	0x000000ff
        /*04b0*/ 	.word	0x00000000
        /*04b4*/ 	.short	0x010a
        /*04b6*/ 	.byte	0x04
	.zero		1


	//   ....[59]....
        /*04b8*/ 	.word	0x00004240
        /*04bc*/ 	.word	0x00000003
        /*04c0*/ 	.word	0x00000050
        /*04c4*/ 	.short	0x010a
        /*04c6*/ 	.byte	0xff
	.zero		1


	//   ....[60]....
        /*04c8*/ 	.word	0x000043b0
        /*04cc*/ 	.word	0x00000000
        /*04d0*/ 	.word	0x00000000
        /*04d4*/ 	.short	0x0101
        /*04d6*/ 	.byte	0xff
	.zero		1


	//   ....[61]....
        /*04d8*/ 	.word	0x00004870
        /*04dc*/ 	.word	0x000000ff
        /*04e0*/ 	.word	0x00000048
        /*04e4*/ 	.short	0x010a
        /*04e6*/ 	.byte	0x15
	.zero		1


	//   ....[62]....
        /*04e8*/ 	.word	0x00004a00
        /*04ec*/ 	.word	0x000000ff
        /*04f0*/ 	.word	0x00000038
        /*04f4*/ 	.short	0x010a
        /*04f6*/ 	.byte	0x15
	.zero		1


	//   ....[63]....
        /*04f8*/ 	.word	0x00004d80
        /*04fc*/ 	.word	0x000000ff
        /*0500*/ 	.word	0x00000030
        /*0504*/ 	.short	0x010b
        /*0506*/ 	.byte	0x15
	.zero		1


	//   ....[64]....
        /*0508*/ 	.word	0x00004d90
        /*050c*/ 	.word	0x000000ff
        /*0510*/ 	.word	0x00000000
        /*0514*/ 	.short	0x0101
        /*0516*/ 	.byte	0x34
	.zero		1


	//   ....[65]....
        /*0518*/ 	.word	0x00004dd0
        /*051c*/ 	.word	0x00000000
        /*0520*/ 	.word	0x00000038
        /*0524*/ 	.short	0x010a
        /*0526*/ 	.byte	0xff
	.zero		1


	//   ....[66]....
        /*0528*/ 	.word	0x000050b0
        /*052c*/ 	.word	0x00000008
        /*0530*/ 	.word	0x00000050
        /*0534*/ 	.short	0x010a
        /*0536*/ 	.byte	0xff
	.zero		1


	//   ....[67]....
        /*0538*/ 	.word	0x00005230
        /*053c*/ 	.word	0x00000000
        /*0540*/ 	.word	0x00000000
        /*0544*/ 	.short	0x0101
        /*0546*/ 	.byte	0xff
	.zero		1


	//   ....[68]....
        /*0548*/ 	.word	0x00005ce0
        /*054c*/ 	.word	0x000000ff
        /*0550*/ 	.word	0x00000030
        /*0554*/ 	.short	0x010a
        /*0556*/ 	.byte	0x2c
	.zero		1


	//   ....[69]....
        /*0558*/ 	.word	0x00005cf0
        /*055c*/ 	.word	0x00000010
        /*0560*/ 	.word	0x00000070
        /*0564*/ 	.short	0x010a
        /*0566*/ 	.byte	0xff
	.zero		1


	//   ....[70]....
        /*0568*/ 	.word	0x00005ea0
        /*056c*/ 	.word	0x000000ff
        /*0570*/ 	.word	0x00000030
        /*0574*/ 	.short	0x010a
        /*0576*/ 	.byte	0x2c
	.zero		1


	//   ....[71]....
        /*0578*/ 	.word	0x00005fb0
        /*057c*/ 	.word	0x000000ff
        /*0580*/ 	.word	0x00000000
        /*0584*/ 	.short	0x0101
        /*0586*/ 	.byte	0x04
	.zero		1


	//   ....[72]....
        /*0588*/ 	.word	0x00006070
        /*058c*/ 	.word	0x00000010
        /*0590*/ 	.word	0x00000070
        /*0594*/ 	.short	0x010a
        /*0596*/ 	.byte	0xff
	.zero		1


	//   ....[73]....
        /*0598*/ 	.word	0x00006990
        /*059c*/ 	.word	0x000000ff
        /*05a0*/ 	.word	0x00000000
        /*05a4*/ 	.short	0x0101
        /*05a6*/ 	.byte	0x04
	.zero		1


	//   ....[74]....
        /*05a8*/ 	.word	0x00008020
        /*05ac*/ 	.word	0x00000003
        /*05b0*/ 	.word	0x000000c0
        /*05b4*/ 	.short	0x010a
        /*05b6*/ 	.byte	0xff
	.zero		1


	//   ....[75]....
        /*05b8*/ 	.word	0x00008080
        /*05bc*/ 	.word	0x00000000
        /*05c0*/ 	.word	0x00000018
        /*05c4*/ 	.short	0x010a
        /*05c6*/ 	.byte	0xff
	.zero		1


	//   ....[76]....
        /*05c8*/ 	.word	0x000080e0
        /*05cc*/ 	.word	0x00000000
        /*05d0*/ 	.word	0x00000018
        /*05d4*/ 	.short	0x010a
        /*05d6*/ 	.byte	0xff
	.zero		1


	//   ....[77]....
        /*05d8*/ 	.word	0x00008130
        /*05dc*/ 	.word	0x00000003
        /*05e0*/ 	.word	0x00000050
        /*05e4*/ 	.short	0x010a
        /*05e6*/ 	.byte	0xff
	.zero		1


	//   ....[78]....
        /*05e8*/ 	.word	0x00008190
        /*05ec*/ 	.word	0x00000000
        /*05f0*/ 	.word	0x00000000
        /*05f4*/ 	.short	0x010a
        /*05f6*/ 	.byte	0xff
	.zero		1


	//   ....[79]....
        /*05f8*/ 	.word	0x000081f0
        /*05fc*/ 	.word	0x00000000
        /*0600*/ 	.word	0x00000000
        /*0604*/ 	.short	0x010a
        /*0606*/ 	.byte	0xff
	.zero		1


	//   ....[80]....
        /*0608*/ 	.word	0x00008240
        /*060c*/ 	.word	0x00000002
        /*0610*/ 	.word	0x000000b0
        /*0614*/ 	.short	0x010a
        /*0616*/ 	.byte	0xff
	.zero		1


	//   ....[81]....
        /*0618*/ 	.word	0x000082a0
        /*061c*/ 	.word	0x00000002
        /*0620*/ 	.word	0x00000060
        /*0624*/ 	.short	0x010a
        /*0626*/ 	.byte	0xff
	.zero		1


	//   ....[82]....
        /*0628*/ 	.word	0x000082f0
        /*062c*/ 	.word	0x00000002
        /*0630*/ 	.word	0x00000050
        /*0634*/ 	.short	0x010a
        /*0636*/ 	.byte	0xff
	.zero		1


	//   ....[83]....
        /*0638*/ 	.word	0x00008350
        /*063c*/ 	.word	0x00000000
        /*0640*/ 	.word	0x00000060
        /*0644*/ 	.short	0x010a
        /*0646*/ 	.byte	0xff
	.zero		1


	//   ....[84]....
        /*0648*/ 	.word	0x000083a0
        /*064c*/ 	.word	0x00000000
        /*0650*/ 	.word	0x00000050
        /*0654*/ 	.short	0x010a
        /*0656*/ 	.byte	0xff
	.zero		1


	//   ....[85]....
        /*0658*/ 	.word	0x00008400
        /*065c*/ 	.word	0x00000003
        /*0660*/ 	.word	0x00000090
        /*0664*/ 	.short	0x010a
        /*0666*/ 	.byte	0xff
	.zero		1


	//   ....[86]....
        /*0668*/ 	.word	0x00008460
        /*066c*/ 	.word	0x00000000
        /*0670*/ 	.word	0x00000000
        /*0674*/ 	.short	0x010a
        /*0676*/ 	.byte	0xff
	.zero		1


	//   ....[87]....
        /*0678*/ 	.word	0x000084c0
        /*067c*/ 	.word	0x00000000
        /*0680*/ 	.word	0x00000000
        /*0684*/ 	.short	0x010a
        /*0686*/ 	.byte	0xff
	.zero		1


	//   ....[88]....
        /*0688*/ 	.word	0x00008520
        /*068c*/ 	.word	0x00000000
        /*0690*/ 	.word	0x00000000
        /*0694*/ 	.short	0x010a
        /*0696*/ 	.byte	0xff
	.zero		1


	//   ....[89]....
        /*0698*/ 	.word	0x00008580
        /*069c*/ 	.word	0x00000000
        /*06a0*/ 	.word	0x00000000
        /*06a4*/ 	.short	0x010a
        /*06a6*/ 	.byte	0xff
	.zero		1


	//   ....[90]....
        /*06a8*/ 	.word	0x000085e0
        /*06ac*/ 	.word	0x00000000
        /*06b0*/ 	.word	0x00000000
        /*06b4*/ 	.short	0x010a
        /*06b6*/ 	.byte	0xff
	.zero		1


	//   ....[91]....
        /*06b8*/ 	.word	0x00008630
        /*06bc*/ 	.word	0x00000003
        /*06c0*/ 	.word	0x00000050
        /*06c4*/ 	.short	0x010a
        /*06c6*/ 	.byte	0xff
	.zero		1


	//   ....[92]....
        /*06c8*/ 	.word	0x00008690
        /*06cc*/ 	.word	0x00000000
        /*06d0*/ 	.word	0x00000048
        /*06d4*/ 	.short	0x010a
        /*06d6*/ 	.byte	0xff
	.zero		1


	//   ....[93]....
        /*06d8*/ 	.word	0x000086f0
        /*06dc*/ 	.word	0x00000003
        /*06e0*/ 	.word	0x00000038
        /*06e4*/ 	.short	0x010a
        /*06e6*/ 	.byte	0xff
	.zero		1


	//   ....[94]....
        /*06e8*/ 	.word	0x00008740
        /*06ec*/ 	.word	0x00000008
        /*06f0*/ 	.word	0x00000050
        /*06f4*/ 	.short	0x010a
        /*06f6*/ 	.byte	0xff
	.zero		1


	//   ....[95]....
        /*06f8*/ 	.word	0x000087a0
        /*06fc*/ 	.word	0x00000000
        /*0700*/ 	.word	0x00000030
        /*0704*/ 	.short	0x010a
        /*0706*/ 	.byte	0xff
	.zero		1


	//   ....[96]....
        /*0708*/ 	.word	0x000087f0
        /*070c*/ 	.word	0x00000010
        /*0710*/ 	.word	0x00000070
        /*0714*/ 	.short	0x010a
        /*0716*/ 	.byte	0xff
	.zero		1


	//----- nvinfo : EIATTR_NUM_MBARRIERS
	.align		4
.L_47:
        /*0718*/ 	.byte	0x03, 0x38
        /*071a*/ 	.short	0x001a


	//----- nvinfo : EIATTR_EXIT_INSTR_OFFSETS
	.align		4
        /*071c*/ 	.byte	0x04, 0x1c
        /*071e*/ 	.short	(.L_49 - .L_48)


	//   ....[0]....
.L_48:
        /*0720*/ 	.word	0x00002940


	//   ....[1]....
        /*0724*/ 	.word	0x00002e30


	//   ....[2]....
        /*0728*/ 	.word	0x00002e90


	//   ....[3]....
        /*072c*/ 	.word	0x00003fb0


	//   ....[4]....
        /*0730*/ 	.word	0x00004e00


	//   ....[5]....
        /*0734*/ 	.word	0x00004e40


	//   ....[6]....
        /*0738*/ 	.word	0x00008010


	//----- nvinfo : EIATTR_MAX_THREADS
	.align		4
.L_49:
        /*073c*/ 	.byte	0x04, 0x05
        /*073e*/ 	.short	(.L_51 - .L_50)
.L_50:
        /*0740*/ 	.word	0x00000100
        /*0744*/ 	.word	0x00000001
        /*0748*/ 	.word	0x00000001


	//----- nvinfo : EIATTR_CRS_STACK_SIZE
	.align		4
.L_51:
        /*074c*/ 	.byte	0x04, 0x1e
        /*074e*/ 	.short	(.L_53 - .L_52)
.L_52:
        /*0750*/ 	.word	0x00000000


	//----- nvinfo : EIATTR_CBANK_PARAM_SIZE
	.align		4
.L_53:
        /*0754*/ 	.byte	0x03, 0x19
        /*0756*/ 	.short	0x0800


	//----- nvinfo : EIATTR_PARAM_CBANK
	.align		4
        /*0758*/ 	.byte	0x04, 0x0a
        /*075a*/ 	.short	(.L_55 - .L_54)
	.align		4
.L_54:
        /*075c*/ 	.word	index@(.nv.constant0._ZN7cutlass13device_kernelINS_4gemm6kernel13GemmUniversalIN4cute5tupleIJiiiiEEENS1_10collective13CollectiveMmaINS1_35MainloopSm100TmaUmmaWarpSpecializedILi3ELi2ELi4ENS5_IJNS4_1CILi2EEENSA_ILi1EEESC_EEEEENS5_IJNSA_ILi64EEENSA_ILi160EEENSA_ILi256EEEEEENS_12float_e4m3_tENS5_IJlSC_lEEESJ_SK_NS4_8TiledMMAINS4_8MMA_AtomIJNS4_10MMA_TraitsINS4_19SM100_MMA_F8F6F4_SSEJSJ_SJ_fSF_SG_NS4_17integral_constantINS4_4UMMA5MajorELSR_0EEESS_NSP_INSQ_7ScaleInELST_0EEESU_EEEEEENS4_6LayoutINS5_IJSC_SC_SC_EEENS5_IJNSA_ILi0EEESZ_SZ_EEEEENS5_IJNS4_10UnderscoreES12_S12_EEEEENS4_13SM90_TMA_LOADENS4_14ComposedLayoutINS4_7SwizzleILi3ELi4ELi3EEENS4_18smem_ptr_flag_bitsILi8EEENSX_INS5_IJNSA_ILi8EEENSA_ILi128EEEEEENS5_IJS1C_SC_EEEEEEEvNS4_8identityENS4_23SM90_TMA_LOAD_MULTICASTES1G_vS1H_EENS_8epilogue10collective18CollectiveEpilogueINS1K_23Sm100TmaWarpSpecializedILi1ELi1ELi80ELb0ELb0EEEJSI_NS5_IJNSX_ISF_SC_EENSX_ISG_SC_EEEEESJ_SK_SJ_SK_NS1K_6fusion15FusionCallbacksIS1O_NS1S_17LinearCombinationISJ_fSJ_fLNS_15FloatRoundStyleE2EEESI_S1R_JEEENS4_5SM1004TMEM4LOAD26SM100_TMEM_LOAD_16dp32b16xES15_NS16_INS17_ILi1ELi4ELi3EEES1A_NSX_INS5_IJS1B_NSA_ILi32EEEEEENS5_IJS23_SC_EEEEEEENS4_39AutoVectorizingCopyWithAssumedAlignmentILi128EEENS4_14SM90_TMA_STOREES27_S29_S29_EEEvvEEEEvNT_6ParamsE)
        /*0760*/ 	.short	0x0380
        /*0762*/ 	.short	0x0800


	//----- nvinfo : EIATTR_SW_WAR
	.align		4
.L_55:
        /*0764*/ 	.byte	0x04, 0x36
        /*0766*/ 	.short	(.L_57 - .L_56)
.L_56:
        /*0768*/ 	.word	0x00000008
.L_57:


//--------------------- .nv.callgraph             --------------------------
	.section	.nv.callgraph,"",@"SHT_CUDA_CALLGRAPH"
	.align	4
	.sectionentsize	8
	.align		4
        /*0000*/ 	.word	0x00000000
	.align		4
        /*0004*/ 	.word	0xffffffff
	.align		4
        /*0008*/ 	.word	index@(_ZN7cutlass13device_kernelINS_4gemm6kernel13GemmUniversalIN4cute5tupleIJiiiiEEENS1_10collective13CollectiveMmaINS1_35MainloopSm100TmaUmmaWarpSpecializedILi3ELi2ELi4ENS5_IJNS4_1CILi2EEENSA_ILi1EEESC_EEEEENS5_IJNSA_ILi64EEENSA_ILi160EEENSA_ILi256EEEEEENS_12float_e4m3_tENS5_IJlSC_lEEESJ_SK_NS4_8TiledMMAINS4_8MMA_AtomIJNS4_10MMA_TraitsINS4_19SM100_MMA_F8F6F4_SSEJSJ_SJ_fSF_SG_NS4_17integral_constantINS4_4UMMA5MajorELSR_0EEESS_NSP_INSQ_7ScaleInELST_0EEESU_EEEEEENS4_6LayoutINS5_IJSC_SC_SC_EEENS5_IJNSA_ILi0EEESZ_SZ_EEEEENS5_IJNS4_10UnderscoreES12_S12_EEEEENS4_13SM90_TMA_LOADENS4_14ComposedLayoutINS4_7SwizzleILi3ELi4ELi3EEENS4_18smem_ptr_flag_bitsILi8EEENSX_INS5_IJNSA_ILi8EEENSA_ILi128EEEEEENS5_IJS1C_SC_EEEEEEEvNS4_8identityENS4_23SM90_TMA_LOAD_MULTICASTES1G_vS1H_EENS_8epilogue10collective18CollectiveEpilogueINS1K_23Sm100TmaWarpSpecializedILi1ELi1ELi80ELb0ELb0EEEJSI_NS5_IJNSX_ISF_SC_EENSX_ISG_SC_EEEEESJ_SK_SJ_SK_NS1K_6fusion15FusionCallbacksIS1O_NS1S_17LinearCombinationISJ_fSJ_fLNS_15FloatRoundStyleE2EEESI_S1R_JEEENS4_5SM1004TMEM4LOAD26SM100_TMEM_LOAD_16dp32b16xES15_NS16_INS17_ILi1ELi4ELi3EEES1A_NSX_INS5_IJS1B_NSA_ILi32EEEEEENS5_IJS23_SC_EEEEEEENS4_39AutoVectorizingCopyWithAssumedAlignmentILi128EEENS4_14SM90_TMA_STOREES27_S29_S29_EEEvvEEEEvNT_6ParamsE)
	.align		4
        /*000c*/ 	.word	index@(__assertfail)
	.align		4
        /*0010*/ 	.word	0x00000000
	.align		4
        /*0014*/ 	.word	0xfffffffe
	.align		4
        /*0018*/ 	.word	0x00000000
	.align		4
        /*001c*/ 	.word	0xfffffffd
	.align		4
        /*0020*/ 	.word	0x00000000
	.align		4
        /*0024*/ 	.word	0xfffffffc


//--------------------- .nv.constant4             --------------------------
	.section	.nv.constant4,"a",@progbits
	.align	8
	.align		8
.nv.constant4:
        /*0000*/ 	.dword	__assertfail
	.align		8
        /*0008*/ 	.dword	__unnamed_1
	.align		8
        /*0010*/ 	.dword	__unnamed_2
	.align		8
        /*0018*/ 	.dword	_ZN40_INTERNAL_5c5bad01_4_k_cu_92002969_145394cuda3std3__45__cpo5beginE
	.align		8
        /*0020*/ 	.dword	_ZN40_INTERNAL_5c5bad01_4_k_cu_92002969_145394cuda3std3__45__cpo3endE
	.align		8
        /*0028*/ 	.dword	_ZN40_INTERNAL_5c5bad01_4_k_cu_92002969_145394cuda3std3__45__cpo6cbeginE
	.align		8
        /*0030*/ 	.dword	_ZN40_INTERNAL_5c5bad01_4_k_cu_92002969_145394cuda3std3__45__cpo4cendE
	.align		8
        /*0038*/ 	.dword	_ZN40_INTERNAL_5c5bad01_4_k_cu_92002969_145394cuda3std3__442_GLOBAL__N__5c5bad01_4_k_cu_92002969_145396ignoreE
	.align		8
        /*0040*/ 	.dword	_ZN40_INTERNAL_5c5bad01_4_k_cu_92002969_145394cuda3std3__419piecewise_constructE
	.align		8
        /*0048*/ 	.dword	_ZN40_INTERNAL_5c5bad01_4_k_cu_92002969_145394cuda3std3__48in_placeE
	.align		8
        /*0050*/ 	.dword	_ZN40_INTERNAL_5c5bad01_4_k_cu_92002969_145394cuda3std6ranges3__45__cpo4swapE
	.align		8
        /*0058*/ 	.dword	_ZN40_INTERNAL_5c5bad01_4_k_cu_92002969_145394cuda3std6ranges3__45__cpo9iter_moveE
	.align		8
        /*0060*/ 	.dword	_ZN40_INTERNAL_5c5bad01_4_k_cu_92002969_145394cute7productE
	.align		8
        /*0068*/ 	.dword	_ZN40_INTERNAL_5c5bad01_4_k_cu_92002969_145394cute1_E
	.align		8
        /*0070*/ 	.dword	$str$25
	.align		8
        /*0078*/ 	.dword	$str$26
	.align		8
        /*0080*/ 	.dword	$str$27
	.align		8
        /*0088*/ 	.dword	$str$28


//--------------------- .text._ZN7cutlass13device_kernelINS_4gemm6kernel13GemmUniversalIN4cute5tupleIJiiiiEEENS1_10collective13CollectiveMmaINS1_35MainloopSm100TmaUmmaWarpSpecializedILi3ELi2ELi4ENS5_IJNS4_1CILi2EEENSA_ILi1EEESC_EEEEENS5_IJNSA_ILi64EEENSA_ILi160EEENSA_ILi256EEEEEENS_12float_e4m3_tENS5_IJlSC_lEEESJ_SK_NS4_8TiledMMAINS4_8MMA_AtomIJNS4_10MMA_TraitsINS4_19SM100_MMA_F8F6F4_SSEJSJ_SJ_fSF_SG_NS4_17integral_constantINS4_4UMMA5MajorELSR_0EEESS_NSP_INSQ_7ScaleInELST_0EEESU_EEEEEENS4_6LayoutINS5_IJSC_SC_SC_EEENS5_IJNSA_ILi0EEESZ_SZ_EEEEENS5_IJNS4_10UnderscoreES12_S12_EEEEENS4_13SM90_TMA_LOADENS4_14ComposedLayoutINS4_7SwizzleILi3ELi4ELi3EEENS4_18smem_ptr_flag_bitsILi8EEENSX_INS5_IJNSA_ILi8EEENSA_ILi128EEEEEENS5_IJS1C_SC_EEEEEEEvNS4_8identityENS4_23SM90_TMA_LOAD_MULTICASTES1G_vS1H_EENS_8epilogue10collective18CollectiveEpilogueINS1K_23Sm100TmaWarpSpecializedILi1ELi1ELi80ELb0ELb0EEEJSI_NS5_IJNSX_ISF_SC_EENSX_ISG_SC_EEEEESJ_SK_SJ_SK_NS1K_6fusion15FusionCallbacksIS1O_NS1S_17LinearCombinationISJ_fSJ_fLNS_15FloatRoundStyleE2EEESI_S1R_JEEENS4_5SM1004TMEM4LOAD26SM100_TMEM_LOAD_16dp32b16xES15_NS16_INS17_ILi1ELi4ELi3EEES1A_NSX_INS5_IJS1B_NSA_ILi32EEEEEENS5_IJS23_SC_EEEEEEENS4_39AutoVectorizingCopyWithAssumedAlignmentILi128EEENS4_14SM90_TMA_STOREES27_S29_S29_EEEvvEEEEvNT_6ParamsE --------------------------
	.section	.text._ZN7cutlass13device_kernelINS_4gemm6kernel13GemmUniversalIN4cute5tupleIJiiiiEEENS1_10collective13CollectiveMmaINS1_35MainloopSm100TmaUmmaWarpSpecializedILi3ELi2ELi4ENS5_IJNS4_1CILi2EEENSA_ILi1EEESC_EEEEENS5_IJNSA_ILi64EEENSA_ILi160EEENSA_ILi256EEEEEENS_12float_e4m3_tENS5_IJlSC_lEEESJ_SK_NS4_8TiledMMAINS4_8MMA_AtomIJNS4_10MMA_TraitsINS4_19SM100_MMA_F8F6F4_SSEJSJ_SJ_fSF_SG_NS4_17integral_constantINS4_4UMMA5MajorELSR_0EEESS_NSP_INSQ_7ScaleInELST_0EEESU_EEEEEENS4_6LayoutINS5_IJSC_SC_SC_EEENS5_IJNSA_ILi0EEESZ_SZ_EEEEENS5_IJNS4_10UnderscoreES12_S12_EEEEENS4_13SM90_TMA_LOADENS4_14ComposedLayoutINS4_7SwizzleILi3ELi4ELi3EEENS4_18smem_ptr_flag_bitsILi8EEENSX_INS5_IJNSA_ILi8EEENSA_ILi128EEEEEENS5_IJS1C_SC_EEEEEEEvNS4_8identityENS4_23SM90_TMA_LOAD_MULTICASTES1G_vS1H_EENS_8epilogue10collective18CollectiveEpilogueINS1K_23Sm100TmaWarpSpecializedILi1ELi1ELi80ELb0ELb0EEEJSI_NS5_IJNSX_ISF_SC_EENSX_ISG_SC_EEEEESJ_SK_SJ_SK_NS1K_6fusion15FusionCallbacksIS1O_NS1S_17LinearCombinationISJ_fSJ_fLNS_15FloatRoundStyleE2EEESI_S1R_JEEENS4_5SM1004TMEM4LOAD26SM100_TMEM_LOAD_16dp32b16xES15_NS16_INS17_ILi1ELi4ELi3EEES1A_NSX_INS5_IJS1B_NSA_ILi32EEEEEENS5_IJS23_SC_EEEEEEENS4_39AutoVectorizingCopyWithAssumedAlignmentILi128EEENS4_14SM90_TMA_STOREES27_S29_S29_EEEvvEEEEvNT_6ParamsE,"ax",@progbits
	.align	128
.text._ZN7cutlass13device_kernelINS_4gemm6kernel13GemmUniversalIN4cute5tupleIJiiiiEEENS1_10collective13CollectiveMmaINS1_35MainloopSm100TmaUmmaWarpSpecializedILi3ELi2ELi4ENS5_IJNS4_1CILi2EEENSA_ILi1EEESC_EEEEENS5_IJNSA_ILi64EEENSA_ILi160EEENSA_ILi256EEEEEENS_12float_e4m3_tENS5_IJlSC_lEEESJ_SK_NS4_8TiledMMAINS4_8MMA_AtomIJNS4_10MMA_TraitsINS4_19SM100_MMA_F8F6F4_SSEJSJ_SJ_fSF_SG_NS4_17integral_constantINS4_4UMMA5MajorELSR_0EEESS_NSP_INSQ_7ScaleInELST_0EEESU_EEEEEENS4_6LayoutINS5_IJSC_SC_SC_EEENS5_IJNSA_ILi0EEESZ_SZ_EEEEENS5_IJNS4_10UnderscoreES12_S12_EEEEENS4_13SM90_TMA_LOADENS4_14ComposedLayoutINS4_7SwizzleILi3ELi4ELi3EEENS4_18smem_ptr_flag_bitsILi8EEENSX_INS5_IJNSA_ILi8EEENSA_ILi128EEEEEENS5_IJS1C_SC_EEEEEEEvNS4_8identityENS4_23SM90_TMA_LOAD_MULTICASTES1G_vS1H_EENS_8epilogue10collective18CollectiveEpilogueINS1K_23Sm100TmaWarpSpecializedILi1ELi1ELi80ELb0ELb0EEEJSI_NS5_IJNSX_ISF_SC_EENSX_ISG_SC_EEEEESJ_SK_SJ_SK_NS1K_6fusion15FusionCallbacksIS1O_NS1S_17LinearCombinationISJ_fSJ_fLNS_15FloatRoundStyleE2EEESI_S1R_JEEENS4_5SM1004TMEM4LOAD26SM100_TMEM_LOAD_16dp32b16xES15_NS16_INS17_ILi1ELi4ELi3EEES1A_NSX_INS5_IJS1B_NSA_ILi32EEEEEENS5_IJS23_SC_EEEEEEENS4_39AutoVectorizingCopyWithAssumedAlignmentILi128EEENS4_14SM90_TMA_STOREES27_S29_S29_EEEvvEEEEvNT_6ParamsE:
        .type           _ZN7cutlass13device_kernelINS_4gemm6kernel13GemmUniversalIN4cute5tupleIJiiiiEEENS1_10collective13CollectiveMmaINS1_35MainloopSm100TmaUmmaWarpSpecializedILi3ELi2ELi4ENS5_IJNS4_1CILi2EEENSA_ILi1EEESC_EEEEENS5_IJNSA_ILi64EEENSA_ILi160EEENSA_ILi256EEEEEENS_12float_e4m3_tENS5_IJlSC_lEEESJ_SK_NS4_8TiledMMAINS4_8MMA_AtomIJNS4_10MMA_TraitsINS4_19SM100_MMA_F8F6F4_SSEJSJ_SJ_fSF_SG_NS4_17integral_constantINS4_4UMMA5MajorELSR_0EEESS_NSP_INSQ_7ScaleInELST_0EEESU_EEEEEENS4_6LayoutINS5_IJSC_SC_SC_EEENS5_IJNSA_ILi0EEESZ_SZ_EEEEENS5_IJNS4_10UnderscoreES12_S12_EEEEENS4_13SM90_TMA_LOADENS4_14ComposedLayoutINS4_7SwizzleILi3ELi4ELi3EEENS4_18smem_ptr_flag_bitsILi8EEENSX_INS5_IJNSA_ILi8EEENSA_ILi128EEEEEENS5_IJS1C_SC_EEEEEEEvNS4_8identityENS4_23SM90_TMA_LOAD_MULTICASTES1G_vS1H_EENS_8epilogue10collective18CollectiveEpilogueINS1K_23Sm100TmaWarpSpecializedILi1ELi1ELi80ELb0ELb0EEEJSI_NS5_IJNSX_ISF_SC_EENSX_ISG_SC_EEEEESJ_SK_SJ_SK_NS1K_6fusion15FusionCallbacksIS1O_NS1S_17LinearCombinationISJ_fSJ_fLNS_15FloatRoundStyleE2EEESI_S1R_JEEENS4_5SM1004TMEM4LOAD26SM100_TMEM_LOAD_16dp32b16xES15_NS16_INS17_ILi1ELi4ELi3EEES1A_NSX_INS5_IJS1B_NSA_ILi32EEEEEENS5_IJS23_SC_EEEEEEENS4_39AutoVectorizingCopyWithAssumedAlignmentILi128EEENS4_14SM90_TMA_STOREES27_S29_S29_EEEvvEEEEvNT_6ParamsE,@function
        .size           _ZN7cutlass13device_kernelINS_4gemm6kernel13GemmUniversalIN4cute5tupleIJiiiiEEENS1_10collective13CollectiveMmaINS1_35MainloopSm100TmaUmmaWarpSpecializedILi3ELi2ELi4ENS5_IJNS4_1CILi2EEENSA_ILi1EEESC_EEEEENS5_IJNSA_ILi64EEENSA_ILi160EEENSA_ILi256EEEEEENS_12float_e4m3_tENS5_IJlSC_lEEESJ_SK_NS4_8TiledMMAINS4_8MMA_AtomIJNS4_10MMA_TraitsINS4_19SM100_MMA_F8F6F4_SSEJSJ_SJ_fSF_SG_NS4_17integral_constantINS4_4UMMA5MajorELSR_0EEESS_NSP_INSQ_7ScaleInELST_0EEESU_EEEEEENS4_6LayoutINS5_IJSC_SC_SC_EEENS5_IJNSA_ILi0EEESZ_SZ_EEEEENS5_IJNS4_10UnderscoreES12_S12_EEEEENS4_13SM90_TMA_LOADENS4_14ComposedLayoutINS4_7SwizzleILi3ELi4ELi3EEENS4_18smem_ptr_flag_bitsILi8EEENSX_INS5_IJNSA_ILi8EEENSA_ILi128EEEEEENS5_IJS1C_SC_EEEEEEEvNS4_8identityENS4_23SM90_TMA_LOAD_MULTICASTES1G_vS1H_EENS_8epilogue10collective18CollectiveEpilogueINS1K_23Sm100TmaWarpSpecializedILi1ELi1ELi80ELb0ELb0EEEJSI_NS5_IJNSX_ISF_SC_EENSX_ISG_SC_EEEEESJ_SK_SJ_SK_NS1K_6fusion15FusionCallbacksIS1O_NS1S_17LinearCombinationISJ_fSJ_fLNS_15FloatRoundStyleE2EEESI_S1R_JEEENS4_5SM1004TMEM4LOAD26SM100_TMEM_LOAD_16dp32b16xES15_NS16_INS17_ILi1ELi4ELi3EEES1A_NSX_INS5_IJS1B_NSA_ILi32EEEEEENS5_IJS23_SC_EEEEEEENS4_39AutoVectorizingCopyWithAssumedAlignmentILi128EEENS4_14SM90_TMA_STOREES27_S29_S29_EEEvvEEEEvNT_6ParamsE,(.L_x_136 - _ZN7cutlass13device_kernelINS_4gemm6kernel13GemmUniversalIN4cute5tupleIJiiiiEEENS1_10collective13CollectiveMmaINS1_35MainloopSm100TmaUmmaWarpSpecializedILi3ELi2ELi4ENS5_IJNS4_1CILi2EEENSA_ILi1EEESC_EEEEENS5_IJNSA_ILi64EEENSA_ILi160EEENSA_ILi256EEEEEENS_12float_e4m3_tENS5_IJlSC_lEEESJ_SK_NS4_8TiledMMAINS4_8MMA_AtomIJNS4_10MMA_TraitsINS4_19SM100_MMA_F8F6F4_SSEJSJ_SJ_fSF_SG_NS4_17integral_constantINS4_4UMMA5MajorELSR_0EEESS_NSP_INSQ_7ScaleInELST_0EEESU_EEEEEENS4_6LayoutINS5_IJSC_SC_SC_EEENS5_IJNSA_ILi0EEESZ_SZ_EEEEENS5_IJNS4_10UnderscoreES12_S12_EEEEENS4_13SM90_TMA_LOADENS4_14ComposedLayoutINS4_7SwizzleILi3ELi4ELi3EEENS4_18smem_ptr_flag_bitsILi8EEENSX_INS5_IJNSA_ILi8EEENSA_ILi128EEEEEENS5_IJS1C_SC_EEEEEEEvNS4_8identityENS4_23SM90_TMA_LOAD_MULTICASTES1G_vS1H_EENS_8epilogue10collective18CollectiveEpilogueINS1K_23Sm100TmaWarpSpecializedILi1ELi1ELi80ELb0ELb0EEEJSI_NS5_IJNSX_ISF_SC_EENSX_ISG_SC_EEEEESJ_SK_SJ_SK_NS1K_6fusion15FusionCallbacksIS1O_NS1S_17LinearCombinationISJ_fSJ_fLNS_15FloatRoundStyleE2EEESI_S1R_JEEENS4_5SM1004TMEM4LOAD26SM100_TMEM_LOAD_16dp32b16xES15_NS16_INS17_ILi1ELi4ELi3EEES1A_NSX_INS5_IJS1B_NSA_ILi32EEEEEENS5_IJS23_SC_EEEEEEENS4_39AutoVectorizingCopyWithAssumedAlignmentILi128EEENS4_14SM90_TMA_STOREES27_S29_S29_EEEvvEEEEvNT_6ParamsE)
        .other          _ZN7cutlass13device_kernelINS_4gemm6kernel13GemmUniversalIN4cute5tupleIJiiiiEEENS1_10collective13CollectiveMmaINS1_35MainloopSm100TmaUmmaWarpSpecializedILi3ELi2ELi4ENS5_IJNS4_1CILi2EEENSA_ILi1EEESC_EEEEENS5_IJNSA_ILi64EEENSA_ILi160EEENSA_ILi256EEEEEENS_12float_e4m3_tENS5_IJlSC_lEEESJ_SK_NS4_8TiledMMAINS4_8MMA_AtomIJNS4_10MMA_TraitsINS4_19SM100_MMA_F8F6F4_SSEJSJ_SJ_fSF_SG_NS4_17integral_constantINS4_4UMMA5MajorELSR_0EEESS_NSP_INSQ_7ScaleInELST_0EEESU_EEEEEENS4_6LayoutINS5_IJSC_SC_SC_EEENS5_IJNSA_ILi0EEESZ_SZ_EEEEENS5_IJNS4_10UnderscoreES12_S12_EEEEENS4_13SM90_TMA_LOADENS4_14ComposedLayoutINS4_7SwizzleILi3ELi4ELi3EEENS4_18smem_ptr_flag_bitsILi8EEENSX_INS5_IJNSA_ILi8EEENSA_ILi128EEEEEENS5_IJS1C_SC_EEEEEEEvNS4_8identityENS4_23SM90_TMA_LOAD_MULTICASTES1G_vS1H_EENS_8epilogue10collective18CollectiveEpilogueINS1K_23Sm100TmaWarpSpecializedILi1ELi1ELi80ELb0ELb0EEEJSI_NS5_IJNSX_ISF_SC_EENSX_ISG_SC_EEEEESJ_SK_SJ_SK_NS1K_6fusion15FusionCallbacksIS1O_NS1S_17LinearCombinationISJ_fSJ_fLNS_15FloatRoundStyleE2EEESI_S1R_JEEENS4_5SM1004TMEM4LOAD26SM100_TMEM_LOAD_16dp32b16xES15_NS16_INS17_ILi1ELi4ELi3EEES1A_NSX_INS5_IJS1B_NSA_ILi32EEEEEENS5_IJS23_SC_EEEEEEENS4_39AutoVectorizingCopyWithAssumedAlignmentILi128EEENS4_14SM90_TMA_STOREES27_S29_S29_EEEvvEEEEvNT_6ParamsE,@"STO_CUDA_ENTRY STV_DEFAULT"
_ZN7cutlass13device_kernelINS_4gemm6kernel13GemmUniversalIN4cute5tupleIJiiiiEEENS1_10collective13CollectiveMmaINS1_35MainloopSm100TmaUmmaWarpSpecializedILi3ELi2ELi4ENS5_IJNS4_1CILi2EEENSA_ILi1EEESC_EEEEENS5_IJNSA_ILi64EEENSA_ILi160EEENSA_ILi256EEEEEENS_12float_e4m3_tENS5_IJlSC_lEEESJ_SK_NS4_8TiledMMAINS4_8MMA_AtomIJNS4_10MMA_TraitsINS4_19SM100_MMA_F8F6F4_SSEJSJ_SJ_fSF_SG_NS4_17integral_constantINS4_4UMMA5MajorELSR_0EEESS_NSP_INSQ_7ScaleInELST_0EEESU_EEEEEENS4_6LayoutINS5_IJSC_SC_SC_EEENS5_IJNSA_ILi0EEESZ_SZ_EEEEENS5_IJNS4_10UnderscoreES12_S12_EEEEENS4_13SM90_TMA_LOADENS4_14ComposedLayoutINS4_7SwizzleILi3ELi4ELi3EEENS4_18smem_ptr_flag_bitsILi8EEENSX_INS5_IJNSA_ILi8EEENSA_ILi128EEEEEENS5_IJS1C_SC_EEEEEEEvNS4_8identityENS4_23SM90_TMA_LOAD_MULTICASTES1G_vS1H_EENS_8epilogue10collective18CollectiveEpilogueINS1K_23Sm100TmaWarpSpecializedILi1ELi1ELi80ELb0ELb0EEEJSI_NS5_IJNSX_ISF_SC_EENSX_ISG_SC_EEEEESJ_SK_SJ_SK_NS1K_6fusion15FusionCallbacksIS1O_NS1S_17LinearCombinationISJ_fSJ_fLNS_15FloatRoundStyleE2EEESI_S1R_JEEENS4_5SM1004TMEM4LOAD26SM100_TMEM_LOAD_16dp32b16xES15_NS16_INS17_ILi1ELi4ELi3EEES1A_NSX_INS5_IJS1B_NSA_ILi32EEEEEENS5_IJS23_SC_EEEEEEENS4_39AutoVectorizingCopyWithAssumedAlignmentILi128EEENS4_14SM90_TMA_STOREES27_S29_S29_EEEvvEEEEvNT_6ParamsE:
[----:B------:R-:W1:Y:S01]  /*0000*/  LDC R1, c[0x0][0x37c] ;  /* 0x0000df00ff017b82 */ /* 0x000e620000000800 */
[----:B------:R-:W2:Y:S01]  /*0010*/  S2R R178, SR_TID.X ;  /* 0x0000000000b27919 */ /* 0x000ea20000002100 */
[----:B------:R-:W3:Y:S01]  /*0020*/  LDCU.64 UR8, c[0x0][0x890] ;  /* 0x00011200ff0877ac */ /* 0x000ee20008000a00 */
[----:B------:R-:W-:Y:S02]  /*0030*/  PRMT R188, RZ, 0x7610, R188 ;  /* 0x00007610ffbc7816 */ /* 0x000fe400000000bc */
[----:B------:R-:W-:Y:S01]  /*0040*/  ELECT P3, URZ, PT ;  /* 0x0000000000ff782f */ /* 0x000fe20003860000 */
[----:B---3--:R-:W-:-:S04]  /*0050*/  UISETP.NE.U32.AND UP0, UPT, UR8, URZ, UPT ;  /* 0x000000ff0800728c */ /* 0x008fc8000bf05070 */
[----:B------:R-:W-:Y:S01]  /*0060*/  UISETP.NE.AND.EX UP0, UPT, UR9, URZ, UPT, UP0 ;  /* 0x000000ff0900728c */ /* 0x000fe2000bf05300 */
[----:B--2---:R-:W-:-:S05]  /*0070*/  SHF.R.U32.HI R189, RZ, 0x5, R178 ;  /* 0x00000005ffbd7819 */ /* 0x004fca00000116b2 */
[----:B------:R-:W2:Y:S02]  /*0080*/  SHFL.IDX PT, R0, R189, RZ, 0x1f ;  /* 0x00001fffbd007589 */ /* 0x000ea400000e0000 */
[----:B--2---:R-:W-:Y:S01]  /*0090*/  R2UR UR20, R0 ;  /* 0x00000000001472ca */ /* 0x004fe200000e0000 */
[----:B-1----:R-:W-:-:S14]  /*00a0*/  BRA.U UP0, `(.L_x_0) ;  /* 0x0000000100307547 */ /* 0x002fdc000b800000 */
[----:B------:R-:W1:Y:S02]  /*00b0*/  LDCU.64 UR4, c[0x0][0x888] ;  /* 0x00011100ff0477ac */ /* 0x000e640008000a00 */
[----:B-1----:R-:W-:-:S04]  /*00c0*/  UISETP.NE.U32.AND UP0, UPT, UR4, URZ, UPT ;  /* 0x000000ff0400728c */ /* 0x002fc8000bf05070 */
[----:B------:R-:W-:-:S09]  /*00d0*/  UISETP.NE.AND.EX UP0, UPT, UR5, URZ, UPT, UP0 ;  /* 0x000000ff0500728c */ /* 0x000fd2000bf05300 */
[----:B------:R-:W-:Y:S05]  /*00e0*/  BRA.U !UP0, `(.L_x_1) ;  /* 0x0000000108147547 */ /* 0x000fea000b800000 */
[----:B------:R-:W1:Y:S01]  /*00f0*/  LDC.64 R2, c[0x0][0x888] ;  /* 0x00022200ff027b82 */ /* 0x000e620000000a00 */
[----:B------:R-:W1:Y:S02]  /*0100*/  LDCU.64 UR4, c[0x0][0x358] ;  /* 0x00006b00ff0477ac */ /* 0x000e640008000a00 */
[----:B-1----:R1:W5:Y:S01]  /*0110*/  LDG.E R91, desc[UR4][R2.64] ;  /* 0x00000004025b7981 */ /* 0x002362000c1e1900 */
[----:B------:R-:W-:Y:S01]  /*0120*/  HFMA2 R188, -RZ, RZ, 0, 5.9604644775390625e-08 ;  /* 0x00000001ffbc7431 */ /* 0x000fe200000001ff */
[----:B------:R-:W-:Y:S05]  /*0130*/  BRA `(.L_x_0) ;  /* 0x00000000000c7947 */ /* 0x000fea0003800000 */
.L_x_1:
[----:B------:R-:W1:Y:S01]  /*0140*/  LDCU UR4, c[0x0][0x880] ;  /* 0x00011000ff0477ac */ /* 0x000e620008000800 */
[----:B------:R-:W-:Y:S01]  /*0150*/  HFMA2 R188, -RZ, RZ, 0, 5.9604644775390625e-08 ;  /* 0x00000001ffbc7431 */ /* 0x000fe200000001ff */
[----:B-1----:R-:W-:-:S07]  /*0160*/  MOV R91, UR4 ;  /* 0x00000004005b7c02 */ /* 0x002fce0008000f00 */
.L_x_0:
[----:B------:R-:W2:Y:S02]  /*0170*/  LDCU.64 UR4, c[0x0][0x8b0] ;  /* 0x00011600ff0477ac */ /* 0x000ea40008000a00 */
[----:B--2---:R-:W-:-:S04]  /*0180*/  UISETP.NE.U32.AND UP0, UPT, UR4, URZ, UPT ;  /* 0x000000ff0400728c */ /* 0x004fc8000bf05070 */
[----:B------:R-:W-:-:S09]  /*0190*/  UISETP.NE.AND.EX UP0, UPT, UR5, URZ, UPT, UP0 ;  /* 0x000000ff0500728c */ /* 0x000fd2000bf05300 */
[----:B------:R-:W-:Y:S05]  /*01a0*/  BRA.U UP0, `(.L_x_2) ;  /* 0x0000000100287547 */ /* 0x000fea000b800000 */
[----:B------:R-:W2:Y:S02]  /*01b0*/  LDCU.64 UR4, c[0x0][0x8a8] ;  /* 0x00011500ff0477ac */ /* 0x000ea40008000a00 */
[----:B--2---:R-:W-:-:S04]  /*01c0*/  UISETP.NE.U32.AND UP0, UPT, UR4, URZ, UPT ;  /* 0x000000ff0400728c */ /* 0x004fc8000bf05070 */
[----:B------:R-:W-:-:S09]  /*01d0*/  UISETP.NE.AND.EX UP0, UPT, UR5, URZ, UPT, UP0 ;  /* 0x000000ff0500728c */ /* 0x000fd2000bf05300 */
[----:B------:R-:W-:Y:S05]  /*01e0*/  BRA.U !UP0, `(.L_x_3) ;  /* 0x0000000108107547 */ /* 0x000fea000b800000 */
[----:B-1----:R-:W1:Y:S01]  /*01f0*/  LDC.64 R2, c[0x0][0x8a8] ;  /* 0x00022a00ff027b82 */ /* 0x002e620000000a00 */
[----:B------:R-:W1:Y:S02]  /*0200*/  LDCU.64 UR4, c[0x0][0x358] ;  /* 0x00006b00ff0477ac */ /* 0x000e640008000a00 */
[----:B-1----:R2:W5:Y:S01]  /*0210*/  LDG.E R89, desc[UR4][R2.64] ;  /* 0x0000000402597981 */ /* 0x002562000c1e1900 */
[----:B------:R-:W-:Y:S05]  /*0220*/  BRA `(.L_x_2) ;  /* 0x0000000000087947 */ /* 0x000fea0003800000 */
.L_x_3:
[----:B------:R-:W2:Y:S02]  /*0230*/  LDCU UR4, c[0x0][0x8a0] ;  /* 0x00011400ff0477ac */ /* 0x000ea40008000800 */
[----:B--2---:R-:W-:Y:S02]  /*0240*/  MOV R89, UR4 ;  /* 0x0000000400597c02 */ /* 0x004fe40008000f00 */
.L_x_2:
[----:B------:R-:W-:Y:S01]  /*0250*/  IMAD.U32 R0, RZ, RZ, UR20 ;  /* 0x00000014ff007e24 */ /* 0x000fe2000f8e00ff */
[----:B------:R-:W-:Y:S04]  /*0260*/  BSSY.RECONVERGENT B0, `(.L_x_4) ;  /* 0x000000c000007945 */ /* 0x000fe80003800200 */
[C---:B------:R-:W-:Y:S02]  /*0270*/  ISETP.NE.OR P1, PT, R0.reuse, 0x1, !P3 ;  /* 0x000000010000780c */ /* 0x040fe40005f25670 */
[----:B------:R-:W-:-:S11]  /*0280*/  ISETP.NE.OR P0, PT, R0, 0x3, !P3 ;  /* 0x000000030000780c */ /* 0x000fd60005f05670 */
[----:B------:R-:W-:Y:S05]  /*0290*/  @P1 BRA `(.L_x_5) ;  /* 0x0000000000201947 */ /* 0x000fea0003800000 */
[----:B------:R-:W3:Y:S02]  /*02a0*/  LDCU.64 UR4, c[0x0][0x348] ;  /* 0x00006900ff0477ac */ /* 0x000ee40008000a00 */
[----:B---3--:R-:W-:Y:S02]  /*02b0*/  UIADD3 UR6, UP1, UPT, UR4, 0x80, URZ ;  /* 0x0000008004067890 */ /* 0x008fe4000ff3e0ff */
[----:B------:R-:W-:Y:S02]  /*02c0*/  UIADD3 UR4, UP0, UPT, UR4, 0x180, URZ ;  /* 0x0000018004047890 */ /* 0x000fe4000ff1e0ff */
[----:B------:R-:W-:Y:S02]  /*02d0*/  UIADD3.X UR7, UPT, UPT, URZ, UR5, URZ, UP1, !UPT ;  /* 0x00000005ff077290 */ /* 0x000fe40008ffe4ff */
[----:B------:R-:W-:-:S07]  /*02e0*/  UIADD3.X UR5, UPT, UPT, URZ, UR5, URZ, UP0, !UPT ;  /* 0x00000005ff057290 */ /* 0x000fce00087fe4ff */
[----:B------:R3:W-:Y:S02]  /*02f0*/  UTMACCTL.PF [UR6] ;  /* 0x00000000060079b9 */ /* 0x0007e40008040000 */
[----:B------:R3:W-:Y:S02]  /*0300*/  UTMACCTL.PF [UR4] ;  /* 0x00000000040079b9 */ /* 0x0007e40008040000 */
[----:B---3--:R-:W-:Y:S01]  /*0310*/  NOP ;  /* 0x0000000000007918 */ /* 0x008fe20000000000 */
.L_x_5:
[----:B------:R-:W-:Y:S05]  /*0320*/  BSYNC.RECONVERGENT B0 ;  /* 0x0000000000007941 */ /* 0x000fea0003800200 */
.L_x_4:
[----:B------:R-:W-:Y:S04]  /*0330*/  BSSY.RECONVERGENT B0, `(.L_x_6) ;  /* 0x000000a000007945 */ /* 0x000fe80003800200 */
        /* <DEDUP_REMOVED lines=9> */
.L_x_7:
[----:B------:R-:W-:Y:S05]  /*03d0*/  BSYNC.RECONVERGENT B0 ;  /* 0x0000000000007941 */ /* 0x000fea0003800200 */
.L_x_6:
[----:B------:R-:W3:Y:S01]  /*03e0*/  LDCU.64 UR4, c[0x0][0x888] ;  /* 0x00011100ff0477ac */ /* 0x000ee20008000a00 */
[----:B------:R-:W-:Y:S02]  /*03f0*/  UISETP.EQ.U32.AND UP1, UPT, UR8, URZ, UPT ;  /* 0x000000ff0800728c */ /* 0x000fe4000bf22070 */
[----:B------:R-:W-:Y:S02]  /*0400*/  UPLOP3.LUT UP3, UPT, UPT, UPT, UPT, 0x80, 0x8 ;  /* 0x000000000008789c */ /* 0x000fe40003f6f070 */
[----:B---3--:R-:W-:-:S04]  /*0410*/  UISETP.NE.U32.AND UP0, UPT, UR4, URZ, UPT ;  /* 0x000000ff0400728c */ /* 0x008fc8000bf05070 */
[----:B------:R-:W-:-:S04]  /*0420*/  UISETP.NE.AND.EX UP2, UPT, UR5, URZ, UPT, UP0 ;  /* 0x000000ff0500728c */ /* 0x000fc8000bf45300 */
[----:B------:R-:W-:-:S04]  /*0430*/  UISETP.EQ.OR.EX UP4, UPT, UR9, URZ, !UP2, UP1 ;  /* 0x000000ff0900728c */ /* 0x000fc8000d782710 */
[----:B------:R-:W-:-:S05]  /*0440*/  UP2UR UR61, UPR, URZ, 0x10 ;  /* 0x00000010ff3d7883 */ /* 0x000fca0008000000 */
[----:B------:R-:W-:Y:S07]  /*0450*/  BRA.U !UP4, `(.L_x_8) ;  /* 0x000000010c207547 */ /* 0x000fee000b800000 */
[----:B------:R-:W-:Y:S01]  /*0460*/  UISETP.NE.U32.AND UP1, UPT, UR8, URZ, UPT ;  /* 0x000000ff0800728c */ /* 0x000fe2000bf25070 */
[----:B-----5:R-:W-:Y:S01]  /*0470*/  FSETP.NEU.AND P0, PT, R91, RZ, PT ;  /* 0x000000ff5b00720b */ /* 0x020fe20003f0d000 */
[----:B------:R-:W-:Y:S02]  /*0480*/  USEL UR4, URZ, 0xffffffff, UP2 ;  /* 0xffffffffff047887 */ /* 0x000fe40009000000 */
[----:B------:R-:W-:-:S10]  /*0490*/  UISETP.NE.AND.EX UP1, UPT, UR9, URZ, UPT, UP1 ;  /* 0x000000ff0900728c */ /* 0x000fd4000bf25310 */
[----:B------:R-:W-:Y:S01]  /*04a0*/  VOTEU.ANY UP0, P0 ;  /* 0x0000000000ff7886 */ /* 0x000fe20000000100 */
[----:B------:R-:W-:-:S04]  /*04b0*/  @!UP1 USEL UR4, URZ, 0xffffffff, UP0 ;  /* 0xffffffffff049887 */ /* 0x000fc80008000000 */
[----:B------:R-:W-:-:S04]  /*04c0*/  ULOP3.LUT UR4, UR4, 0x1, URZ, 0xc0, !UPT ;  /* 0x0000000104047892 */ /* 0x000fc8000f8ec0ff */
[----:B------:R-:W-:-:S11]  /*04d0*/  UISETP.NE.U32.AND UP3, UPT, UR4, 0x1, UPT ;  /* 0x000000010400788c */ /* 0x000fd6000bf65070 */
.L_x_8:
[----:B-12---:R-:W1:Y:S01]  /*04e0*/  SHFL.IDX PT, R2, R189, RZ, 0x1f ;  /* 0x00001fffbd027589 */ /* 0x006e6200000e0000 */
[----:B------:R-:W-:Y:S01]  /*04f0*/  UISETP.NE.AND UP5, UPT, UR20, 0x2, UPT ;  /* 0x000000021400788c */ /* 0x000fe2000bfa5270 */
[----:B-1----:R-:W-:-:S13]  /*0500*/  ISETP.NE.AND P0, PT, R2, RZ, PT ;  /* 0x000000ff0200720c */ /* 0x002fda0003f05270 */
[----:B------:R-:W-:Y:S05]  /*0510*/  @P0 BRA `(.L_x_9) ;  /* 0x0000000000500947 */ /* 0x000fea0003800000 */
[----:B------:R-:W1:Y:S01]  /*0520*/  S2UR UR4, SR_CgaCtaId ;  /* 0x00000000000479c3 */ /* 0x000e620000008800 */
[----:B------:R-:W-:Y:S01]  /*0530*/  UMOV UR5, 0x400 ;  /* 0x0000040000057882 */ /* 0x000fe20000000000 */
[----:B------:R-:W-:Y:S01]  /*0540*/  UMOV UR8, 0x1 ;  /* 0x0000000100087882 */ /* 0x000fe20000000000 */
[----:B------:R-:W-:Y:S01]  /*0550*/  UMOV UR6, 0x2 ;  /* 0x0000000200067882 */ /* 0x000fe20000000000 */
[----:B------:R-:W-:-:S04]  /*0560*/  UIADD3 UR8, UPT, UPT, -UR8, 0x100000, URZ ;  /* 0x0010000008087890 */ /* 0x000fc8000fffe1ff */
[----:B------:R-:W-:Y:S02]  /*0570*/  USHF.L.U32 UR9, UR8, 0xb, URZ ;  /* 0x0000000b08097899 */ /* 0x000fe400080006ff */
[----:B------:R-:W-:Y:S02]  /*0580*/  USHF.L.U32 UR8, UR8, 0x1, URZ ;  /* 0x0000000108087899 */ /* 0x000fe400080006ff */
[----:B------:R-:W-:-:S04]  /*0590*/  UIADD3 UR6, UPT, UPT, -UR6, 0x100000, URZ ;  /* 0x0010000006067890 */ /* 0x000fc8000fffe1ff */
[----:B------:R-:W-:Y:S02]  /*05a0*/  USHF.L.U32 UR7, UR6, 0xb, URZ ;  /* 0x0000000b06077899 */ /* 0x000fe400080006ff */
[----:B------:R-:W-:Y:S01]  /*05b0*/  USHF.L.U32 UR6, UR6, 0x1, URZ ;  /* 0x0000000106067899 */ /* 0x000fe200080006ff */
[----:B------:R-:W-:Y:S01]  /*05c0*/  ELECT P0, URZ, PT ;  /* 0x0000000000ff782f */ /* 0x000fe20003800000 */
[----:B-1----:R-:W-:Y:S01]  /*05d0*/  ULEA UR4, UR4, UR5, 0x18 ;  /* 0x0000000504047291 */ /* 0x002fe2000f8ec0ff */
[----:B------:R-:W1:Y:S11]  /*05e0*/  FENCE.VIEW.ASYNC.S ;  /* 0x00000000000073c6 */ /* 0x000e760000000000 */
[----:B-1----:R1:W2:Y:S01]  /*05f0*/  SYNCS.EXCH.64 URZ, [UR4], UR8 ;  /* 0x0000000804ff75b2 */ /* 0x0022a20008000100 */
[----:B------:R1:W3:Y:S01]  /*0600*/  SYNCS.EXCH.64 URZ, [UR4+0x18], UR6 ;  /* 0x0000180604ff75b2 */ /* 0x0002e20008000100 */
[----:B------:R1:W4:Y:S01]  /*0610*/  SYNCS.EXCH.64 URZ, [UR4+0x8], UR8 ;  /* 0x0000080804ff75b2 */ /* 0x0003220008000100 */
[----:B------:R1:W1:Y:S01]  /*0620*/  SYNCS.EXCH.64 URZ, [UR4+0x20], UR6 ;  /* 0x0000200604ff75b2 */ /* 0x0002620008000100 */
[----:B------:R1:W1:Y:S01]  /*0630*/  SYNCS.EXCH.64 URZ, [UR4+0x10], UR8 ;  /* 0x0000100804ff75b2 */ /* 0x0002620008000100 */
[----:B------:R1:W1:Y:S01]  /*0640*/  SYNCS.EXCH.64 URZ, [UR4+0x28], UR6 ;  /* 0x0000280604ff75b2 */ /* 0x0002620008000100 */
[----:B------:R-:W-:Y:S01]  /*0650*/  NOP ;  /* 0x0000000000007918 */ /* 0x000fe20000000000 */
.L_x_9:
[----:B------:R-:W2:Y:S01]  /*0660*/  SHFL.IDX PT, R2, R189, RZ, 0x1f ;  /* 0x00001fffbd027589 */ /* 0x000ea200000e0000 */
[----:B------:R-:W-:Y:S01]  /*0670*/  NOP ;  /* 0x0000000000007918 */ /* 0x000fe20000000000 */
[----:B--2---:R-:W-:-:S13]  /*0680*/  ISETP.NE.AND P0, PT, R2, 0x1, PT ;  /* 0x000000010200780c */ /* 0x004fda0003f05270 */
[----:B------:R-:W-:Y:S05]  /*0690*/  @P0 BRA `(.L_x_10) ;  /* 0x0000000000400947 */ /* 0x000fea0003800000 */
[----:B-1----:R-:W1:Y:S01]  /*06a0*/  S2UR UR4, SR_CgaCtaId ;  /* 0x00000000000479c3 */ /* 0x002e620000008800 */
        /* <DEDUP_REMOVED lines=12> */
[----:B-1----:R2:W1:Y:S01]  /*0770*/  SYNCS.EXCH.64 URZ, [UR4+0x30], UR8 ;  /* 0x0000300804ff75b2 */ /* 0x0024620008000100 */
[----:B------:R2:W1:Y:S02]  /*0780*/  SYNCS.EXCH.64 URZ, [UR4+0x38], UR6 ;  /* 0x0000380604ff75b2 */ /* 0x0004640008000100 */
[----:B--2---:R-:W-:Y:S01]  /*0790*/  NOP ;  /* 0x0000000000007918 */ /* 0x004fe20000000000 */
.L_x_10:
[----:B------:R-:W2:Y:S01]  /*07a0*/  SHFL.IDX PT, R2, R189, RZ, 0x1f ;  /* 0x00001fffbd027589 */ /* 0x000ea200000e0000 */
[----:B------:R-:W-:Y:S01]  /*07b0*/  NOP ;  /* 0x0000000000007918 */ /* 0x000fe20000000000 */
[----:B--2---:R-:W-:-:S13]  /*07c0*/  ISETP.NE.AND P0, PT, R2, 0x3, PT ;  /* 0x000000030200780c */ /* 0x004fda0003f05270 */
[----:B------:R-:W-:Y:S05]  /*07d0*/  @P0 BRA `(.L_x_11) ;  /* 0x0000000000300947 */ /* 0x000fea0003800000 */
[----:B-1----:R-:W1:Y:S01]  /*07e0*/  S2UR UR4, SR_CgaCtaId ;  /* 0x00000000000479c3 */ /* 0x002e620000008800 */
[----:B------:R-:W-:Y:S01]  /*07f0*/  UMOV UR6, 0x400 ;  /* 0x0000040000067882 */ /* 0x000fe20000000000 */
[----:B------:R-:W-:Y:S01]  /*0800*/  UMOV UR5, 0x20 ;  /* 0x0000002000057882 */ /* 0x000fe20000000000 */
[----:B------:R-:W-:Y:S01]  /*0810*/  ELECT P0, URZ, PT ;  /* 0x0000000000ff782f */ /* 0x000fe20003800000 */
[----:B-1----:R-:W-:Y:S02]  /*0820*/  ULEA UR6, UR4, UR6, 0x18 ;  /* 0x0000000604067291 */ /* 0x002fe4000f8ec0ff */
[----:B------:R-:W-:-:S04]  /*0830*/  UIADD3 UR4, UPT, UPT, -UR5, 0x100000, URZ ;  /* 0x0010000005047890 */ /* 0x000fc8000fffe1ff */
[----:B------:R-:W-:Y:S02]  /*0840*/  USHF.L.U32 UR5, UR4, 0xb, URZ ;  /* 0x0000000b04057899 */ /* 0x000fe400080006ff */
[----:B------:R-:W-:Y:S01]  /*0850*/  USHF.L.U32 UR4, UR4, 0x1, URZ ;  /* 0x0000000104047899 */ /* 0x000fe200080006ff */
[----:B------:R-:W1:Y:S11]  /*0860*/  FENCE.VIEW.ASYNC.S ;  /* 0x00000000000073c6 */ /* 0x000e760000000000 */
[----:B-1----:R2:W1:Y:S01]  /*0870*/  SYNCS.EXCH.64 URZ, [UR6+0x40], UR4 ;  /* 0x0000400406ff75b2 */ /* 0x0024620008000100 */
[----:B------:R2:W1:Y:S02]  /*0880*/  SYNCS.EXCH.64 URZ, [UR6+0x48], UR4 ;  /* 0x0000480406ff75b2 */ /* 0x0004640008000100 */
[----:B--2---:R-:W-:Y:S01]  /*0890*/  NOP ;  /* 0x0000000000007918 */ /* 0x004fe20000000000 */
.L_x_11:
[----:B------:R-:W2:Y:S01]  /*08a0*/  SHFL.IDX PT, R2, R189, RZ, 0x1f ;  /* 0x00001fffbd027589 */ /* 0x000ea200000e0000 */
[----:B------:R-:W-:Y:S01]  /*08b0*/  NOP ;  /* 0x0000000000007918 */ /* 0x000fe20000000000 */
[----:B--2---:R-:W-:-:S13]  /*08c0*/  ISETP.NE.AND P0, PT, R2, 0x4, PT ;  /* 0x000000040200780c */ /* 0x004fda0003f05270 */
[----:B------:R-:W-:Y:S05]  /*08d0*/  @P0 BRA `(.L_x_12) ;  /* 0x00000000004c0947 */ /* 0x000fea0003800000 */
[----:B-1----:R-:W1:Y:S01]  /*08e0*/  S2UR UR6, SR_CgaCtaId ;  /* 0x00000000000679c3 */ /* 0x002e620000008800 */
[----:B------:R-:W-:Y:S01]  /*08f0*/  UMOV UR4, 0x1e0 ;  /* 0x000001e000047882 */ /* 0x000fe20000000000 */
[----:B------:R-:W-:Y:S01]  /*0900*/  UMOV UR5, 0x400 ;  /* 0x0000040000057882 */ /* 0x000fe20000000000 */
[----:B------:R-:W-:Y:S01]  /*0910*/  USEL UR4, UR4, 0x1a0, UP3 ;  /* 0x000001a004047887 */ /* 0x000fe20009800000 */
[----:B------:R-:W-:Y:S01]  /*0920*/  UMOV UR8, 0x1 ;  /* 0x0000000100087882 */ /* 0x000fe20000000000 */
[----:B------:R-:W-:Y:S01]  /*0930*/  ELECT P0, URZ, PT ;  /* 0x0000000000ff782f */ /* 0x000fe20003800000 */
[----:B------:R-:W-:-:S04]  /*0940*/  UIADD3 UR8, UPT, UPT, -UR8, 0x100000, URZ ;  /* 0x0010000008087890 */ /* 0x000fc8000fffe1ff */
[----:B------:R-:W-:Y:S02]  /*0950*/  USHF.L.U32 UR9, UR8, 0xb, URZ ;  /* 0x0000000b08097899 */ /* 0x000fe400080006ff */
[----:B------:R-:W-:Y:S02]  /*0960*/  USHF.L.U32 UR8, UR8, 0x1, URZ ;  /* 0x0000000108087899 */ /* 0x000fe400080006ff */
[----:B-1----:R-:W-:Y:S02]  /*0970*/  ULEA UR6, UR6, UR5, 0x18 ;  /* 0x0000000506067291 */ /* 0x002fe4000f8ec0ff */
[----:B------:R-:W-:-:S04]  /*0980*/  UIADD3 UR4, UPT, UPT, -UR4, 0x100000, URZ ;  /* 0x0010000004047890 */ /* 0x000fc8000fffe1ff */
[----:B------:R-:W-:Y:S02]  /*0990*/  USHF.L.U32 UR5, UR4, 0xb, URZ ;  /* 0x0000000b04057899 */ /* 0x000fe400080006ff */
[----:B------:R-:W-:Y:S01]  /*09a0*/  USHF.L.U32 UR4, UR4, 0x1, URZ ;  /* 0x0000000104047899 */ /* 0x000fe200080006ff */
[----:B------:R-:W1:Y:S03]  /*09b0*/  FENCE.VIEW.ASYNC.S ;  /* 0x00000000000073c6 */ /* 0x000e660000000000 */
[----:B-1----:R2:W1:Y:S08]  /*09c0*/  SYNCS.EXCH.64 URZ, [UR6+0x50], UR8 ;  /* 0x0000500806ff75b2 */ /* 0x0024700008000100 */
[----:B------:R2:W1:Y:S01]  /*09d0*/  SYNCS.EXCH.64 URZ, [UR6+0x60], UR4 ;  /* 0x0000600406ff75b2 */ /* 0x0004620008000100 */
[----:B------:R2:W1:Y:S01]  /*09e0*/  SYNCS.EXCH.64 URZ, [UR6+0x58], UR8 ;  /* 0x0000580806ff75b2 */ /* 0x0004620008000100 */
[----:B------:R2:W1:Y:S02]  /*09f0*/  SYNCS.EXCH.64 URZ, [UR6+0x68], UR4 ;  /* 0x0000680406ff75b2 */ /* 0x0004640008000100 */
[----:B--2---:R-:W-:Y:S01]  /*0a00*/  NOP ;  /* 0x0000000000007918 */ /* 0x004fe20000000000 */
.L_x_12:
        /* <DEDUP_REMOVED lines=18> */
[----:B------:R2:W1:Y:S01]  /*0b30*/  SYNCS.EXCH.64 URZ, [UR4+0x90], UR6 ;  /* 0x0000900604ff75b2 */ /* 0x0004620008000100 */
[----:B------:R2:W1:Y:S01]  /*0b40*/  SYNCS.EXCH.64 URZ, [UR4+0x78], UR8 ;  /* 0x0000780804ff75b2 */ /* 0x0004620008000100 */
[----:B------:R2:W1:Y:S01]  /*0b50*/  SYNCS.EXCH.64 URZ, [UR4+0x98], UR6 ;  /* 0x0000980604ff75b2 */ /* 0x0004620008000100 */
[----:B------:R2:W1:Y:S01]  /*0b60*/  SYNCS.EXCH.64 URZ, [UR4+0x80], UR8 ;  /* 0x0000800804ff75b2 */ /* 0x0004620008000100 */
[----:B------:R2:W1:Y:S01]  /*0b70*/  SYNCS.EXCH.64 URZ, [UR4+0xa0], UR6 ;  /* 0x0000a00604ff75b2 */ /* 0x0004620008000100 */
[----:B------:R2:W1:Y:S01]  /*0b80*/  SYNCS.EXCH.64 URZ, [UR4+0x88], UR8 ;  /* 0x0000880804ff75b2 */ /* 0x0004620008000100 */
[----:B------:R2:W1:Y:S02]  /*0b90*/  SYNCS.EXCH.64 URZ, [UR4+0xa8], UR6 ;  /* 0x0000a80604ff75b2 */ /* 0x0004640008000100 */
[----:B--2---:R-:W-:Y:S01]  /*0ba0*/  NOP ;  /* 0x0000000000007918 */ /* 0x004fe20000000000 */
.L_x_13:
[----:B------:R-:W2:Y:S01]  /*0bb0*/  SHFL.IDX PT, R2, R189, RZ, 0x1f ;  /* 0x00001fffbd027589 */ /* 0x000ea200000e0000 */
[----:B------:R-:W1:Y:S01]  /*0bc0*/  S2UR UR52, SR_CgaCtaId ;  /* 0x00000000003479c3 */ /* 0x000e620000008800 */
[----:B------:R-:W-:Y:S01]  /*0bd0*/  NOP ;  /* 0x0000000000007918 */ /* 0x000fe20000000000 */
[----:B--2---:R-:W-:-:S13]  /*0be0*/  ISETP.NE.AND P0, PT, R2, 0x3, PT ;  /* 0x000000030200780c */ /* 0x004fda0003f05270 */
[----:B-1----:R-:W-:Y:S05]  /*0bf0*/  @P0 BRA `(.L_x_14) ;  /* 0x0000000000340947 */ /* 0x002fea0003800000 */
[----:B------:R-:W-:Y:S01]  /*0c00*/  UMOV UR4, 0x400 ;  /* 0x0000040000047882 */ /* 0x000fe20000000000 */
[----:B------:R-:W-:Y:S01]  /*0c10*/  UMOV UR6, 0x20 ;  /* 0x0000002000067882 */ /* 0x000fe20000000000 */
[----:B------:R-:W-:Y:S02]  /*0c20*/  ULEA UR4, UR52, UR4, 0x18 ;  /* 0x0000000434047291 */ /* 0x000fe4000f8ec0ff */
[----:B------:R-:W-:-:S04]  /*0c30*/  UIADD3 UR6, UPT, UPT, -UR6, 0x100000, URZ ;  /* 0x0010000006067890 */ /* 0x000fc8000fffe1ff */
[----:B------:R-:W-:Y:S02]  /*0c40*/  USHF.L.U32 UR7, UR6, 0xb, URZ ;  /* 0x0000000b06077899 */ /* 0x000fe400080006ff */
[----:B------:R-:W-:Y:S01]  /*0c50*/  USHF.L.U32 UR6, UR6, 0x1, URZ ;  /* 0x0000000106067899 */ /* 0x000fe200080006ff */
[----:B------:R-:W-:Y:S01]  /*0c60*/  ELECT P0, URZ, PT ;  /* 0x0000000000ff782f */ /* 0x000fe20003800000 */
[----:B------:R-:W1:Y:S10]  /*0c70*/  FENCE.VIEW.ASYNC.S ;  /* 0x00000000000073c6 */ /* 0x000e740000000000 */
[----:B-1----:R1:W2:Y:S01]  /*0c80*/  SYNCS.EXCH.64 URZ, [UR4+0xb0], UR6 ;  /* 0x0000b00604ff75b2 */ /* 0x0022a20008000100 */
[----:B------:R1:W1:Y:S01]  /*0c90*/  SYNCS.EXCH.64 URZ, [UR4+0xc0], UR6 ;  /* 0x0000c00604ff75b2 */ /* 0x0002620008000100 */
[----:B------:R1:W1:Y:S01]  /*0ca0*/  SYNCS.EXCH.64 URZ, [UR4+0xb8], UR6 ;  /* 0x0000b80604ff75b2 */ /* 0x0002620008000100 */
[----:B------:R1:W1:Y:S01]  /*0cb0*/  SYNCS.EXCH.64 URZ, [UR4+0xc8], UR6 ;  /* 0x0000c80604ff75b2 */ /* 0x0002620008000100 */
[----:B------:R-:W-:Y:S01]  /*0cc0*/  NOP ;  /* 0x0000000000007918 */ /* 0x000fe20000000000 */
.L_x_14:
[----:B-1----:R-:W1:Y:S01]  /*0cd0*/  LDCU UR4, c[0x0][0x36c] ;  /* 0x00006d80ff0477ac */ /* 0x002e620008000800 */
[----:B------:R-:W-:Y:S01]  /*0ce0*/  ISETP.NE.OR P3, PT, R0, 0x2, !P3 ;  /* 0x000000020000780c */ /* 0x000fe20005f65670 */
[----:B------:R-:W-:Y:S01]  /*0cf0*/  NOP ;  /* 0x0000000000007918 */ /* 0x000fe20000000000 */
[----:B------:R-:W-:Y:S01]  /*0d00*/  LOP3.LUT R0, R178, 0x1f, RZ, 0xc0, !PT ;  /* 0x0000001fb2007812 */ /* 0x000fe200078ec0ff */
[----:B------:R-:W-:Y:S02]  /*0d10*/  UISETP.NE.AND UP4, UPT, UR20, URZ, UPT ;  /* 0x000000ff1400728c */ /* 0x000fe4000bf85270 */
[----:B-1----:R-:W-:-:S09]  /*0d20*/  UISETP.EQ.U32.AND UP6, UPT, UR4, 0x1, UPT ;  /* 0x000000010400788c */ /* 0x002fd2000bfc2070 */
[----:B------:R-:W-:Y:S05]  /*0d30*/  BRA.U !UP6, `(.L_x_15) ;  /* 0x000000010e087547 */ /* 0x000fea000b800000 */
[----:B--234-:R-:W-:Y:S01]  /*0d40*/  UCGABAR_ARV ;  /* 0x00000000000079c7 */ /* 0x01cfe20008000000 */
[----:B------:R-:W-:Y:S05]  /*0d50*/  BRA `(.L_x_16) ;  /* 0x0000000000047947 */ /* 0x000fea0003800000 */
.L_x_15:
[----:B--234-:R-:W-:Y:S01]  /*0d60*/  NOP ;  /* 0x0000000000007918 */ /* 0x01cfe20000000000 */
.L_x_16:
[----:B------:R-:W1:Y:S01]  /*0d70*/  S2UR UR45, SR_CTAID.X ;  /* 0x00000000002d79c3 */ /* 0x000e620000002500 */
[----:B------:R-:W-:-:S05]  /*0d80*/  CS2R.32 R3, SR_CgaSize ;  /* 0x0000000000037805 */ /* 0x000fca0000008a00 */
[----:B------:R-:W-:-:S05]  /*0d90*/  IMAD R3, R3, -0xa0, RZ ;  /* 0xffffff6003037824 */ /* 0x000fca00078e02ff */
[----:B------:R-:W-:-:S14]  /*0da0*/  R2UR UR5, R3 ;  /* 0x00000000030572ca */ /* 0x000fdc00000e0000 */
[----:B------:R-:W2:Y:S01]  /*0db0*/  LDCU UR5, c[0x0][UR5+0x2b0] ;  /* 0x00005600050577ac */ /* 0x000ea20008000800 */
[----:B------:R-:W-:-:S05]  /*0dc0*/  CS2R.32 R3, SR_CgaSize ;  /* 0x0000000000037805 */ /* 0x000fca0000008a00 */
[----:B------:R-:W-:-:S05]  /*0dd0*/  IMAD R3, R3, -0xa0, RZ ;  /* 0xffffff6003037824 */ /* 0x000fca00078e02ff */
[----:B------:R-:W-:-:S14]  /*0de0*/  R2UR UR4, R3 ;  /* 0x00000000030472ca */ /* 0x000fdc00000e0000 */
[----:B------:R-:W3:Y:S01]  /*0df0*/  LDCU UR4, c[0x0][UR4+0x2b4] ;  /* 0x00005680040477ac */ /* 0x000ee20008000800 */
[----:B------:R-:W4:Y:S01]  /*0e00*/  S2UR UR46, SR_CTAID.Y ;  /* 0x00000000002e79c3 */ /* 0x000f220000002600 */
[----:B------:R-:W-:-:S05]  /*0e10*/  CS2R.32 R3, SR_CgaSize ;  /* 0x0000000000037805 */ /* 0x000fca0000008a00 */
[----:B------:R-:W-:-:S05]  /*0e20*/  IMAD R3, R3, -0xa0, RZ ;  /* 0xffffff6003037824 */ /* 0x000fca00078e02ff */
[----:B------:R-:W-:-:S14]  /*0e30*/  R2UR UR60, R3 ;  /* 0x00000000033c72ca */ /* 0x000fdc00000e0000 */
[----:B------:R-:W3:Y:S01]  /*0e40*/  LDCU UR60, c[0x0][UR60+0x2a0] ;  /* 0x000054003c3c77ac */ /* 0x000ee20008000800 */
[----:B------:R-:W-:-:S05]  /*0e50*/  CS2R.32 R3, SR_CgaSize ;  /* 0x0000000000037805 */ /* 0x000fca0000008a00 */
[----:B------:R-:W-:-:S05]  /*0e60*/  IMAD R3, R3, -0xa0, RZ ;  /* 0xffffff6003037824 */ /* 0x000fca00078e02ff */
[----:B------:R-:W-:-:S14]  /*0e70*/  R2UR UR57, R3 ;  /* 0x00000000033972ca */ /* 0x000fdc00000e0000 */
[----:B------:R-:W3:Y:S01]  /*0e80*/  LDCU UR57, c[0x0][UR57+0x2a4] ;  /* 0x00005480393977ac */ /* 0x000ee20008000800 */
[----:B------:R-:W3:Y:S01]  /*0e90*/  LDCU UR21, c[0x0][0xb24] ;  /* 0x00016480ff1577ac */ /* 0x000ee20008000800 */
[----:B------:R-:W3:Y:S01]  /*0ea0*/  LDCU UR42, c[0x0][0xb24] ;  /* 0x00016480ff2a77ac */ /* 0x000ee20008000800 */
[----:B-1----:R-:W-:Y:S01]  /*0eb0*/  I2FP.F32.U32 R3, UR45 ;  /* 0x0000002d00037c45 */ /* 0x002fe20008201000 */
[----:B------:R-:W1:Y:S04]  /*0ec0*/  LDCU UR23, c[0x0][0xb30] ;  /* 0x00016600ff1777ac */ /* 0x000e680008000800 */
[----:B--2---:R-:W-:Y:S01]  /*0ed0*/  FMUL R3, R3, UR5 ;  /* 0x0000000503037c20 */ /* 0x004fe20008400000 */
[----:B----4-:R-:W-:-:S05]  /*0ee0*/  I2FP.F32.U32 R2, UR46 ;  /* 0x0000002e00027c45 */ /* 0x010fca0008201000 */
[----:B------:R-:W2:Y:S01]  /*0ef0*/  F2I.U32.TRUNC.NTZ R3, R3 ;  /* 0x0000000300037305 */ /* 0x000ea2000020f000 */
[----:B---3--:R-:W-:Y:S01]  /*0f00*/  FMUL R2, R2, UR4 ;  /* 0x0000000402027c20 */ /* 0x008fe20008400000 */
[----:B------:R-:W-:-:S04]  /*0f10*/  ULOP3.LUT UR4, UR52, 0x1, URZ, 0xc0, !UPT ;  /* 0x0000000134047892 */ /* 0x000fc8000f8ec0ff */
[----:B------:R-:W-:Y:S02]  /*0f20*/  UISETP.NE.U32.AND UP0, UPT, UR4, 0x1, UPT ;  /* 0x000000010400788c */ /* 0x000fe4000bf05070 */
[----:B------:R-:W3:Y:S02]  /*0f30*/  F2I.U32.TRUNC.NTZ R2, R2 ;  /* 0x0000000200027305 */ /* 0x000ee4000020f000 */
[----:B------:R-:W-:Y:S01]  /*0f40*/  USEL UR4, URZ, 0x2800, UP0 ;  /* 0x00002800ff047887 */ /* 0x000fe20008000000 */
[----:B--2---:R-:W-:Y:S02]  /*0f50*/  R2UR UR6, R3 ;  /* 0x00000000030672ca */ /* 0x004fe400000e0000 */
[----:B---3--:R-:W-:Y:S02]  /*0f60*/  R2UR UR5, R2 ;  /* 0x00000000020572ca */ /* 0x008fe400000e0000 */
[----:B------:R-:W-:-:S09]  /*0f70*/  PRMT R2, RZ, 0x7610, R2 ;  /* 0x00007610ff027816 */ /* 0x000fd20000000002 */
[----:B------:R-:W-:-:S04]  /*0f80*/  UIADD3 UR6, UPT, UPT, -UR6, URZ, URZ ;  /* 0x000000ff06067290 */ /* 0x000fc8000fffe1ff */
[----:B------:R-:W-:Y:S02]  /*0f90*/  UIMAD UR60, UR60, UR6, UR45 ;  /* 0x000000063c3c72a4 */ /* 0x000fe4000f8e022d */
[----:B------:R-:W-:-:S04]  /*0fa0*/  UIADD3 UR5, UPT, UPT, -UR5, URZ, URZ ;  /* 0x000000ff05057290 */ /* 0x000fc8000fffe1ff */
[----:B------:R-:W-:Y:S01]  /*0fb0*/  UIMAD UR57, UR57, UR5, UR46 ;  /* 0x00000005393972a4 */ /* 0x000fe2000f8e022e */
[----:B-1----:R-:W-:Y:S11]  /*0fc0*/  BRA.U UP4, `(.L_x_17) ;  /* 0x0000000104247547 */ /* 0x002ff6000b800000 */
[----:B------:R-:W-:-:S04]  /*0fd0*/  UISETP.NE.AND UP0, UPT, UR57, URZ, UPT ;  /* 0x000000ff3900728c */ /* 0x000fc8000bf05270 */
[----:B------:R-:W-:-:S04]  /*0fe0*/  UISETP.EQ.OR UP0, UPT, UR60, URZ, !UP0 ;  /* 0x000000ff3c00728c */ /* 0x000fc8000c702670 */
[----:B------:R-:W-:Y:S02]  /*0ff0*/  USEL UR6, URZ, 0x1, !UP0 ;  /* 0x00000001ff067887 */ /* 0x000fe4000c000000 */
[----:B------:R-:W-:-:S04]  /*1000*/  UISETP.NE.AND UP0, UPT, UR57, URZ, UPT ;  /* 0x000000ff3900728c */ /* 0x000fc8000bf05270 */
[----:B------:R-:W-:Y:S02]  /*1010*/  USEL UR5, URZ, 0x2, UP0 ;  /* 0x00000002ff057887 */ /* 0x000fe40008000000 */
[----:B------:R-:W-:-:S04]  /*1020*/  UISETP.NE.AND UP0, UPT, UR60, 0x1, UPT ;  /* 0x000000013c00788c */ /* 0x000fc8000bf05270 */
[----:B------:R-:W-:-:S04]  /*1030*/  USEL UR5, UR5, 0x2, UP0 ;  /* 0x0000000205057887 */ /* 0x000fc80008000000 */
[----:B------:R-:W-:-:S06]  /*1040*/  UIADD3 UR5, UPT, UPT, UR6, UR5, URZ ;  /* 0x0000000506057290 */ /* 0x000fcc000fffe0ff */
[----:B------:R-:W-:-:S07]  /*1050*/  MOV R2, UR5 ;  /* 0x0000000500027c02 */ /* 0x000fce0008000f00 */
.L_x_17:
[----:B------:R-:W1:Y:S01]  /*1060*/  S2UR UR36, SR_CTAID.Z ;  /* 0x00000000002479c3 */ /* 0x000e620000002700 */
[----:B------:R-:W-:-:S09]  /*1070*/  UISETP.GE.AND UP0, UPT, UR21, 0x1, UPT ;  /* 0x000000011500788c */ /* 0x000fd2000bf06270 */
[----:B------:R-:W-:Y:S05]  /*1080*/  BRA.U !UP0, `(.L_x_18) ;  /* 0x0000000108d07547 */ /* 0x000fea000b800000 */
[----:B------:R-:W2:Y:S01]  /*1090*/  LDCU.128 UR12, c[0x0][0xb10] ;  /* 0x00016200ff0c77ac */ /* 0x000ea20008000c00 */
[----:B------:R-:W3:Y:S01]  /*10a0*/  LDCU UR22, c[0x0][0xb0c] ;  /* 0x00016180ff1677ac */ /* 0x000ee20008000800 */
[----:B------:R-:W4:Y:S01]  /*10b0*/  LDCU UR7, c[0x0][0x370] ;  /* 0x00006e00ff0777ac */ /* 0x000f220008000800 */
[----:B------:R-:W1:Y:S01]  /*10c0*/  LDCU UR8, c[0x0][0x374] ;  /* 0x00006e80ff0877ac */ /* 0x000e620008000800 */
[----:B------:R-:W1:Y:S01]  /*10d0*/  LDCU UR9, c[0x0][0xb20] ;  /* 0x00016400ff0977ac */ /* 0x000e620008000800 */
[----:B--2---:R-:W-:Y:S02]  /*10e0*/  UIMAD.WIDE.U32 UR10, UR45, UR12, URZ ;  /* 0x0000000c2d0a72a5 */ /* 0x004fe4000f8e00ff */
[----:B---3--:R-:W-:Y:S02]  /*10f0*/  UISETP.NE.AND UP0, UPT, UR22, 0x1, UPT ;  /* 0x000000011600788c */ /* 0x008fe4000bf05270 */
[----:B------:R-:W-:Y:S02]  /*1100*/  UIMAD.WIDE.U32 UR16, UR46, UR15, URZ ;  /* 0x0000000f2e1072a5 */ /* 0x000fe4000f8e00ff */
[----:B----4-:R-:W-:Y:S01]  /*1110*/  UIMAD.WIDE.U32 UR18, UR7, UR12, URZ ;  /* 0x0000000c071272a5 */ /* 0x010fe2000f8e00ff */
[----:B------:R-:W-:Y:S01]  /*1120*/  UMOV UR6, UR11 ;  /* 0x0000000b00067c82 */ /* 0x000fe20008000000 */
[----:B------:R-:W-:-:S02]  /*1130*/  UISETP.NE.AND UP1, UPT, UR21, 0x1, UPT ;  /* 0x000000011500788c */ /* 0x000fc4000bf25270 */
[----:B------:R-:W-:Y:S01]  /*1140*/  USHF.R.U32.HI UR6, URZ, UR13, UR6 ;  /* 0x0000000dff067299 */ /* 0x000fe20008011606 */
[----:B------:R-:W2:Y:S02]  /*1150*/  LDCU.64 UR10, c[0x0][0xb28] ;  /* 0x00016500ff0a77ac */ /* 0x000ea40008000a00 */
[----:B------:R-:W-:Y:S01]  /*1160*/  UMOV UR18, UR19 ;  /* 0x0000001300127c82 */ /* 0x000fe20008000000 */
[----:B------:R-:W-:Y:S02]  /*1170*/  USEL UR6, UR45, UR6, !UP0 ;  /* 0x000000062d067287 */ /* 0x000fe4000c000000 */
[----:B------:R-:W-:Y:S02]  /*1180*/  @UP0 USHF.R.U32.HI UR7, URZ, UR13, UR18 ;  /* 0x0000000dff070299 */ /* 0x000fe40008011612 */
[----:B------:R-:W-:Y:S02]  /*1190*/  UISETP.NE.AND UP0, UPT, UR14, 0x1, UPT ;  /* 0x000000010e00788c */ /* 0x000fe4000bf05270 */
[----:B-1----:R-:W-:Y:S01]  /*11a0*/  UIMAD.WIDE.U32 UR12, UR8, UR15, URZ ;  /* 0x0000000f080c72a5 */ /* 0x002fe2000f8e00ff */
[----:B------:R-:W-:-:S02]  /*11b0*/  UMOV UR5, UR17 ;  /* 0x0000001100057c82 */ /* 0x000fc40008000000 */
[----:B------:R-:W-:-:S04]  /*11c0*/  USHF.R.U32.HI UR5, URZ, UR9, UR5 ;  /* 0x00000009ff057299 */ /* 0x000fc80008011605 */
[----:B------:R-:W-:Y:S01]  /*11d0*/  UMOV UR12, UR13 ;  /* 0x0000000d000c7c82 */ /* 0x000fe20008000000 */
[----:B--2---:R-:W-:Y:S02]  /*11e0*/  UIMAD.WIDE.U32 UR16, UR7, UR10, URZ ;  /* 0x0000000a071072a5 */ /* 0x004fe4000f8e00ff */
[----:B------:R-:W-:Y:S02]  /*11f0*/  @UP0 USHF.R.U32.HI UR8, URZ, UR9, UR12 ;  /* 0x00000009ff080299 */ /* 0x000fe4000801160c */
[----:B------:R-:W-:Y:S02]  /*1200*/  USEL UR5, UR46, UR5, !UP0 ;  /* 0x000000052e057287 */ /* 0x000fe4000c000000 */
[----:B------:R-:W-:Y:S01]  /*1210*/  UIMAD.WIDE.U32 UR12, UR8, UR10, URZ ;  /* 0x0000000a080c72a5 */ /* 0x000fe2000f8e00ff */
[----:B------:R-:W-:Y:S02]  /*1220*/  UMOV UR16, UR17 ;  /* 0x0000001100107c82 */ /* 0x000fe40008000000 */
[----:B------:R-:W-:-:S04]  /*1230*/  @UP1 USHF.R.U32.HI UR7, URZ, UR11, UR16 ;  /* 0x0000000bff071299 */ /* 0x000fc80008011610 */
[----:B------:R-:W-:Y:S01]  /*1240*/  UMOV UR12, UR13 ;  /* 0x0000000d000c7c82 */ /* 0x000fe20008000000 */
[----:B------:R-:W-:Y:S02]  /*1250*/  UIMAD UR9, UR7, UR21, URZ ;  /* 0x00000015070972a4 */ /* 0x000fe4000f8e02ff */
[----:B------:R-:W-:Y:S02]  /*1260*/  @UP1 USHF.R.U32.HI UR8, URZ, UR11, UR12 ;  /* 0x0000000bff081299 */ /* 0x000fe4000801160c */
[----:B------:R-:W-:Y:S02]  /*1270*/  UIMAD.WIDE.U32 UR12, UR5, UR10, URZ ;  /* 0x0000000a050c72a5 */ /* 0x000fe4000f8e00ff */
[----:B------:R-:W-:Y:S02]  /*1280*/  UIMAD UR8, UR8, UR21, URZ ;  /* 0x00000015080872a4 */ /* 0x000fe4000f8e02ff */
[----:B------:R-:W-:Y:S02]  /*1290*/  UIADD3 UR12, UPT, UPT, -UR6, URZ, URZ ;  /* 0x000000ff060c7290 */ /* 0x000fe4000fffe1ff */
[----:B------:R-:W-:-:S02]  /*12a0*/  UISETP.GE.AND UP0, UPT, UR5, UR8, UPT ;  /* 0x000000080500728c */ /* 0x000fc4000bf06270 */
[----:B------:R-:W-:Y:S02]  /*12b0*/  UIMAD UR45, UR22, UR12, UR45 ;  /* 0x0000000c162d72a4 */ /* 0x000fe4000f8e022d */
[----:B------:R-:W-:Y:S02]  /*12c0*/  UISETP.GE.OR UP0, UPT, UR6, UR9, UP0 ;  /* 0x000000090600728c */ /* 0x000fe40008706670 */
[----:B------:R-:W-:-:S03]  /*12d0*/  UIMAD.WIDE.U32 UR8, UR6, UR10, URZ ;  /* 0x0000000a060872a5 */ /* 0x000fc6000f8e00ff */
[----:B------:R-:W-:Y:S02]  /*12e0*/  UMOV UR10, UR13 ;  /* 0x0000000d000a7c82 */ /* 0x000fe40008000000 */
[----:B------:R-:W-:-:S04]  /*12f0*/  USHF.R.U32.HI UR10, URZ, UR11, UR10 ;  /* 0x0000000bff0a7299 */ /* 0x000fc8000801160a */
[----:B------:R-:W-:Y:S02]  /*1300*/  USEL UR8, UR5, UR10, !UP1 ;  /* 0x0000000a05087287 */ /* 0x000fe4000c800000 */
[----:B------:R-:W-:Y:S02]  /*1310*/  @!UP0 USHF.R.U32.HI UR9, URZ, UR11, UR9 ;  /* 0x0000000bff098299 */ /* 0x000fe40008011609 */
[----:B------:R-:W-:Y:S02]  /*1320*/  UIADD3 UR10, UPT, UPT, -UR8, URZ, URZ ;  /* 0x000000ff080a7290 */ /* 0x000fe4000fffe1ff */
[----:B------:R-:W-:Y:S02]  /*1330*/  @!UP0 USEL UR9, UR6, UR9, !UP1 ;  /* 0x0000000906098287 */ /* 0x000fe4000c800000 */
[----:B------:R-:W-:Y:S02]  /*1340*/  UIMAD UR10, UR21, UR10, UR5 ;  /* 0x0000000a150a72a4 */ /* 0x000fe4000f8e0205 */
[----:B------:R-:W-:-:S02]  /*1350*/  UIADD3 UR11, UPT, UPT, -UR5, URZ, URZ ;  /* 0x000000ff050b7290 */ /* 0x000fc4000fffe1ff */
[----:B------:R-:W-:Y:S02]  /*1360*/  @!UP0 UIMAD UR7, UR10, UR7, UR9 ;  /* 0x000000070a0782a4 */ /* 0x000fe4000f8e0209 */
[----:B------:R-:W-:Y:S02]  /*1370*/  @!UP0 UIADD3 UR8, UPT, UPT, UR8, -UR9, URZ ;  /* 0x8000000908088290 */ /* 0x000fe4000fffe0ff */
[----:B------:R-:W-:Y:S02]  /*1380*/  UIMAD UR11, UR14, UR11, UR46 ;  /* 0x0000000b0e0b72a4 */ /* 0x000fe4000f8e022e */
[----:B------:R-:W-:-:S03]  /*1390*/  @!UP0 UIMAD UR5, UR8, UR21, UR6 ;  /* 0x00000015080582a4 */ /* 0x000fc6000f8e0206 */
[----:B------:R-:W-:Y:S01]  /*13a0*/  @!UP0 UMOV UR6, UR7 ;  /* 0x0000000700068c82 */ /* 0x000fe20008000000 */
[----:B------:R-:W-:Y:S02]  /*13b0*/  UIMAD UR46, UR5, UR14, UR11 ;  /* 0x0000000e052e72a4 */ /* 0x000fe4000f8e020b */
[----:B------:R-:W-:-:S12]  /*13c0*/  UIMAD UR45, UR6, UR22, UR45 ;  /* 0x00000016062d72a4 */ /* 0x000fd8000f8e022d */
.L_x_18:
[----:B------:R-:W-:-:S09]  /*13d0*/  UISETP.NE.AND UP0, UPT, UR23, 0x1, UPT ;  /* 0x000000011700788c */ /* 0x000fd2000bf05270 */
[----:B------:R-:W-:Y:S05]  /*13e0*/  BRA.U UP0, `(.L_x_19) ;  /* 0x0000000100447547 */ /* 0x000fea000b800000 */
[----:B------:R-:W2:Y:S01]  /*13f0*/  LDCU.128 UR12, c[0x0][0xb10] ;  /* 0x00016200ff0c77ac */ /* 0x000ea20008000c00 */
[----:B------:R-:W3:Y:S01]  /*1400*/  LDCU UR10, c[0x0][0xb0c] ;  /* 0x00016180ff0a77ac */ /* 0x000ee20008000800 */
[----:B------:R-:W4:Y:S01]  /*1410*/  LDCU UR11, c[0x0][0xb20] ;  /* 0x00016400ff0b77ac */ /* 0x000f220008000800 */
[----:B--2---:R-:W-:Y:S02]  /*1420*/  UIMAD.WIDE.U32 UR6, UR45, UR12, URZ ;  /* 0x0000000c2d0672a5 */ /* 0x004fe4000f8e00ff */
[----:B------:R-:W-:Y:S02]  /*1430*/  UIMAD.WIDE.U32 UR8, UR46, UR15, URZ ;  /* 0x0000000f2e0872a5 */ /* 0x000fe4000f8e00ff */
[----:B---3--:R-:W-:-:S03]  /*1440*/  UISETP.NE.AND UP0, UPT, UR10, 0x1, UPT ;  /* 0x000000010a00788c */ /* 0x008fc6000bf05270 */
[----:B------:R-:W-:Y:S02]  /*1450*/  UMOV UR6, UR7 ;  /* 0x0000000700067c82 */ /* 0x000fe40008000000 */
[----:B------:R-:W-:Y:S01]  /*1460*/  USHF.R.U32.HI UR6, URZ, UR13, UR6 ;  /* 0x0000000dff067299 */ /* 0x000fe20008011606 */
[----:B------:R-:W-:-:S03]  /*1470*/  UMOV UR5, UR9 ;  /* 0x0000000900057c82 */ /* 0x000fc60008000000 */
[----:B------:R-:W-:Y:S02]  /*1480*/  USEL UR6, UR45, UR6, !UP0 ;  /* 0x000000062d067287 */ /* 0x000fe4000c000000 */
[----:B------:R-:W-:Y:S02]  /*1490*/  UISETP.NE.AND UP0, UPT, UR14, 0x1, UPT ;  /* 0x000000010e00788c */ /* 0x000fe4000bf05270 */
[----:B----4-:R-:W-:-:S04]  /*14a0*/  USHF.R.U32.HI UR5, URZ, UR11, UR5 ;  /* 0x0000000bff057299 */ /* 0x010fc80008011605 */
[----:B------:R-:W-:-:S04]  /*14b0*/  USEL UR5, UR46, UR5, !UP0 ;  /* 0x000000052e057287 */ /* 0x000fc8000c000000 */
[----:B------:R-:W-:Y:S02]  /*14c0*/  UIADD3 UR7, UPT, UPT, UR6, -UR5, URZ ;  /* 0x8000000506077290 */ /* 0x000fe4000fffe0ff */
[----:B------:R-:W-:Y:S02]  /*14d0*/  UIADD3 UR5, UPT, UPT, -UR6, UR5, URZ ;  /* 0x0000000506057290 */ /* 0x000fe4000fffe1ff */
[----:B------:R-:W-:Y:S02]  /*14e0*/  UIMAD UR46, UR7, UR14, UR46 ;  /* 0x0000000e072e72a4 */ /* 0x000fe4000f8e022e */
[----:B------:R-:W-:-:S12]  /*14f0*/  UIMAD UR45, UR5, UR10, UR45 ;  /* 0x0000000a052d72a4 */ /* 0x000fd8000f8e022d */
.L_x_19:
[----:B------:R-:W-:Y:S01]  /*1500*/  UISETP.NE.AND UP0, UPT, UR20, 0x2, UPT ;  /* 0x000000021400788c */ /* 0x000fe2000bf05270 */
[----:B------:R-:W-:Y:S09]  /*1510*/  BRA.U !UP6, `(.L_x_20) ;  /* 0x000000010e0c7547 */ /* 0x000ff2000b800000 */
[----:B------:R-:W-:Y:S01]  /*1520*/  UCGABAR_WAIT ;  /* 0x0000000000007dc7 */ /* 0x000fe20008000000 */
[----:B------:R-:W-:Y:S01]  /*1530*/  CCTL.IVALL ;  /* 0x00000000ff00798f */ /* 0x000fe20002000000 */
[----:B------:R-:W-:Y:S05]  /*1540*/  BRA `(.L_x_21) ;  /* 0x0000000000047947 */ /* 0x000fea0003800000 */
.L_x_20:
[----:B------:R-:W-:Y:S06]  /*1550*/  BAR.SYNC.DEFER_BLOCKING 0x0 ;  /* 0x0000000000007b1d */ /* 0x000fec0000010000 */
.L_x_21:
[----:B------:R-:W-:Y:S05]  /*1560*/  BRA.U UP0, `(.L_x_22) ;  /* 0x0000001100fc7547 */ /* 0x000fea000b800000 */
[----:B------:R-:W2:Y:S01]  /*1570*/  LDCU UR7, c[0x0][0x38c] ;  /* 0x00007180ff0777ac */ /* 0x000ea20008000800 */
[----:B------:R-:W-:Y:S01]  /*1580*/  PLOP3.LUT P1, PT, PT, PT, UP3, 0x80, 0x8 ;  /* 0x000000000008781c */ /* 0x000fe20003f2f038 */
[----:B------:R-:W-:Y:S01]  /*1590*/  IMAD.MOV.U32 R12, RZ, RZ, 0x1 ;  /* 0x00000001ff0c7424 */ /* 0x000fe200078e00ff */
[----:B------:R-:W-:Y:S01]  /*15a0*/  ISETP.EQ.OR P2, PT, R0, RZ, P3 ;  /* 0x000000ff0000720c */ /* 0x000fe20001f42670 */
[----:B------:R-:W-:Y:S01]  /*15b0*/  UISETP.NE.AND UP1, UPT, UR20, URZ, UPT ;  /* 0x000000ff1400728c */ /* 0x000fe2000bf25270 */
[----:B------:R-:W-:Y:S01]  /*15c0*/  PLOP3.LUT P1, PT, P1, PT, PT, 0x8, 0x80 ;  /* 0x000000000080781c */ /* 0x000fe20000f2e170 */
[----:B------:R-:W-:Y:S01]  /*15d0*/  USEL UR31, URZ, 0x1, UP5 ;  /* 0x00000001ff1f7887 */ /* 0x000fe2000a800000 */
[----:B------:R-:W-:Y:S01]  /*15e0*/  CS2R R10, SRZ ;  /* 0x00000000000a7805 */ /* 0x000fe2000001ff00 */
[----:B------:R-:W-:Y:S01]  /*15f0*/  IMAD.MOV.U32 R9, RZ, RZ, RZ ;  /* 0x000000ffff097224 */ /* 0x000fe200078e00ff */
[----:B------:R-:W3:Y:S01]  /*1600*/  LDCU UR48, c[0x0][0x370] ;  /* 0x00006e00ff3077ac */ /* 0x000ee20008000800 */
[----:B------:R-:W-:Y:S01]  /*1610*/  IMAD.MOV.U32 R8, RZ, RZ, 0x1 ;  /* 0x00000001ff087424 */ /* 0x000fe200078e00ff */
[----:B------:R-:W4:Y:S01]  /*1620*/  LDCU.64 UR40, c[0x0][0x348] ;  /* 0x00006900ff2877ac */ /* 0x000f220008000a00 */
[----:B------:R-:W-:-:S02]  /*1630*/  USHF.R.U32.HI UR53, URZ, 0x7, UR4 ;  /* 0x00000007ff357899 */ /* 0x000fc40008011604 */
[----:B--2---:R-:W-:Y:S02]  /*1640*/  UIADD3 UR6, UPT, UPT, UR7, 0xff, URZ ;  /* 0x000000ff07067890 */ /* 0x004fe4000fffe0ff */
[----:B------:R-:W-:Y:S02]  /*1650*/  UIADD3 UR54, UPT, UPT, UR7, 0x1fe, URZ ;  /* 0x000001fe07367890 */ /* 0x000fe4000fffe0ff */
[----:B------:R-:W-:Y:S01]  /*1660*/  USHF.R.S32.HI UR5, URZ, 0x1f, UR6 ;  /* 0x0000001fff057899 */ /* 0x000fe20008011406 */
[----:B------:R-:W2:Y:S03]  /*1670*/  LDCU UR47, c[0x0][0x374] ;  /* 0x00006e80ff2f77ac */ /* 0x000ea60008000800 */
[----:B------:R-:W-:Y:S02]  /*1680*/  ULEA.HI UR5, UR5, UR6, URZ, 0x8 ;  /* 0x0000000605057291 */ /* 0x000fe4000f8f40ff */
[----:B------:R-:W-:-:S02]  /*1690*/  USEL UR31, UR31, 0x2, UP1 ;  /* 0x000000021f1f7887 */ /* 0x000fc40008800000 */
[----:B------:R-:W-:Y:S02]  /*16a0*/  USHF.R.S32.HI UR50, URZ, 0x8, UR5 ;  /* 0x00000008ff327899 */ /* 0x000fe40008011405 */
[----:B------:R-:W-:Y:S02]  /*16b0*/  UIADD3 UR5, UPT, UPT, UR7, -0x1, URZ ;  /* 0xffffffff07057890 */ /* 0x000fe4000fffe0ff */
[----:B------:R-:W-:Y:S02]  /*16c0*/  UISETP.LT.U32.AND UP0, UPT, UR50, 0x3, UPT ;  /* 0x000000033200788c */ /* 0x000fe4000bf01070 */
[----:B------:R-:W-:Y:S02]  /*16d0*/  UISETP.GE.U32.AND UP2, UPT, UR5, -0x1ff, UPT ;  /* 0xfffffe010500788c */ /* 0x000fe4000bf46070 */
[----:B------:R-:W-:Y:S01]  /*16e0*/  USEL UR49, UR50, 0x3, UP0 ;  /* 0x0000000332317887 */ /* 0x000fe20008000000 */
[----:B------:R-:W-:-:S03]  /*16f0*/  UMOV UR29, URZ ;  /* 0x000000ff001d7c82 */ /* 0x000fc60008000000 */
[----:B------:R-:W-:Y:S02]  /*1700*/  UIADD3 UR30, UPT, UPT, UR49, -0x1, URZ ;  /* 0xffffffff311e7890 */ /* 0x000fe4000fffe0ff */
[----:B------:R-:W-:-:S03]  /*1710*/  UIADD3 UR51, UPT, UPT, UR50, -UR49, URZ ;  /* 0x8000003132337290 */ /* 0x000fc6000fffe0ff */
[----:B------:R-:W-:-:S04]  /*1720*/  @UP2 UIADD3 UR30, UPT, UPT, UR49, URZ, URZ ;  /* 0x000000ff311e2290 */ /* 0x000fc8000fffe0ff */
[----:B--234-:R-:W-:-:S12]  /*1730*/  UIADD3 UR30, UPT, UPT, UR30, 0x1, URZ ;  /* 0x000000011e1e7890 */ /* 0x01cfd8000fffe0ff */
.L_x_42:
[----:B------:R-:W-:Y:S01]  /*1740*/  UISETP.NE.AND UP0, UPT, UR52, URZ, UPT ;  /* 0x000000ff3400728c */ /* 0x000fe2000bf05270 */
[----:B------:R-:W2:Y:S08]  /*1750*/  S2UR UR52, SR_CgaCtaId ;  /* 0x00000000003479c3 */ /* 0x000eb00000008800 */
[----:B-1----:R-:W-:Y:S05]  /*1760*/  BRA.U UP0, `(.L_x_23) ;  /* 0x0000000100347547 */ /* 0x002fea000b800000 */
[----:B------:R-:W3:Y:S01]  /*1770*/  S2R R0, SR_CgaCtaId ;  /* 0x0000000000007919 */ /* 0x000ee20000008800 */
[----:B------:R-:W-:Y:S02]  /*1780*/  MOV R3, 0x400 ;  /* 0x0000040000037802 */ /* 0x000fe40000000f00 */
[----:B------:R-:W-:Y:S02]  /*1790*/  SHF.L.U32 R2, R8, 0x1f, RZ ;  /* 0x0000001f08027819 */ /* 0x000fe400000006ff */
[----:B---3--:R-:W-:-:S05]  /*17a0*/  LEA R0, R0, R3, 0x18 ;  /* 0x0000000300007211 */ /* 0x008fca00078ec0ff */
[----:B------:R-:W-:-:S04]  /*17b0*/  IMAD R3, R9, 0x8, R0 ;  /* 0x0000000809037824 */ /* 0x000fc800078e0200 */
[----:B------:R-:W3:Y:S02]  /*17c0*/  SYNCS.PHASECHK.TRANS64.TRYWAIT P0, [R3+URZ+0xc0], R2 ;  /* 0x0000c002030075a7 */ /* 0x000ee400080011ff */
[----:B---3--:R-:W-:Y:S05]  /*17d0*/  @!P0 BRA `(.L_x_24) ;  /* 0x0000006800108947 */ /* 0x008fea0003800000 */
.L_x_105:
[----:B------:R-:W-:Y:S01]  /*17e0*/  VIADD R9, R9, 0x1 ;  /* 0x0000000109097836 */ /* 0x000fe20000000000 */
[----:B------:R3:W-:Y:S04]  /*17f0*/  SYNCS.ARRIVE.TRANS64.A1T0 RZ, [R3+URZ+0xb0], RZ ;  /* 0x0000b0ff03ff79a7 */ /* 0x0007e800081000ff */
[----:B------:R-:W-:-:S04]  /*1800*/  ISETP.NE.AND P0, PT, R9, 0x2, PT ;  /* 0x000000020900780c */ /* 0x000fc80003f05270 */
[----:B------:R-:W-:Y:S02]  /*1810*/  SEL R9, R9, RZ, P0 ;  /* 0x000000ff09097207 */ /* 0x000fe40000000000 */
[----:B---3--:R-:W-:-:S04]  /*1820*/  SEL R3, RZ, 0x1, P0 ;  /* 0x00000001ff037807 */ /* 0x008fc80000000000 */
[----:B------:R-:W-:-:S07]  /*1830*/  LOP3.LUT R8, R8, R3, RZ, 0x3c, !PT ;  /* 0x0000000308087212 */ /* 0x000fce00078e3cff */
.L_x_23:
[----:B------:R-:W-:Y:S01]  /*1840*/  UMOV UR13, 0x400 ;  /* 0x00000400000d7882 */ /* 0x000fe20000000000 */
[----:B------:R-:W-:Y:S01]  /*1850*/  SHF.L.U32 R0, R12, 0x1f, RZ ;  /* 0x0000001f0c007819 */ /* 0x000fe200000006ff */
[----:B--2---:R-:W-:Y:S02]  /*1860*/  ULEA UR13, UR52, UR13, 0x18 ;  /* 0x0000000d340d7291 */ /* 0x004fe4000f8ec0ff */
[----:B------:R-:W-:Y:S02]  /*1870*/  UISETP.GE.U32.AND UP0, UPT, UR54, 0x1ff, UPT ;  /* 0x000001ff3600788c */ /* 0x000fe4000bf06070 */
[----:B------:R-:W-:Y:S02]  /*1880*/  ULEA UR5, UR29, UR13, 0x3 ;  /* 0x0000000d1d057291 */ /* 0x000fe4000f8e18ff */
[----:B------:R-:W-:Y:S02]  /*1890*/  USHF.L.U32 UR35, UR45, 0x6, URZ ;  /* 0x000000062d237899 */ /* 0x000fe400080006ff */
[----:B------:R-:W-:Y:S01]  /*18a0*/  UIMAD UR19, UR46, 0xa0, UR53 ;  /* 0x000000a02e1378a4 */ /* 0x000fe2000f8e0235 */
[----:B------:R-:W-:-:S04]  /*18b0*/  UMOV UR14, URZ ;  /* 0x000000ff000e7c82 */ /* 0x000fc80008000000 */
[----:B------:R2:W3:Y:S01]  /*18c0*/  SYNCS.PHASECHK.TRANS64.TRYWAIT P0, [UR5+0x18], R0 ;  /* 0x00001800ff0075a7 */ /* 0x0004e20008001105 */
[----:B------:R-:W-:Y:S06]  /*18d0*/  BRA.U !UP0, `(.L_x_25) ;  /* 0x0000000108f07547 */ /* 0x000fec000b800000 */
[----:B------:R-:W-:Y:S01]  /*18e0*/  UMOV UR21, URZ ;  /* 0x000000ff00157c82 */ /* 0x000fe20008000000 */
[----:B------:R-:W-:-:S05]  /*18f0*/  UMOV UR6, UR29 ;  /* 0x0000001d00067c82 */ /* 0x000fca0008000000 */
.L_x_31:
[----:B------:R-:W-:Y:S01]  /*1900*/  @!P3 MOV R2, 0xe000 ;  /* 0x0000e0000002b802 */ /* 0x000fe20000000f00 */
[----:B------:R-:W-:Y:S01]  /*1910*/  ULEA UR33, UR6, UR13, 0x3 ;  /* 0x0000000d06217291 */ /* 0x000fe2000f8e18ff */
[----:B-1-3--:R-:W-:Y:S11]  /*1920*/  @P0 BRA `(.L_x_26) ;  /* 0x00000000000c0947 */ /* 0x00aff60003800000 */
[----:B------:R-:W-:Y:S04]  /*1930*/  SHF.L.U32 R3, R12, 0x1f, RZ ;  /* 0x0000001f0c037819 */ /* 0x000fe800000006ff */
[----:B------:R-:W3:Y:S02]  /*1940*/  SYNCS.PHASECHK.TRANS64.TRYWAIT P0, [UR33+0x18], R3 ;  /* 0x00001803ff0075a7 */ /* 0x000ee40008001121 */
[----:B---3--:R-:W-:Y:S05]  /*1950*/  @!P0 BRA `(.L_x_27) ;  /* 0x0000006400c48947 */ /* 0x008fea0003800000 */
.L_x_26:
[----:B------:R3:W-:Y:S01]  /*1960*/  @!P3 SYNCS.ARRIVE.TRANS64 RZ, [UR33], R2 ;  /* 0x00000002ffffb9a7 */ /* 0x0007e20008000021 */
[----:B------:R-:W-:Y:S04]  /*1970*/  ULOP3.LUT UR5, UR31, 0x2, URZ, 0xfc, !UPT ;  /* 0x000000021f057892 */ /* 0x000fe8000f8efcff */
[----:B------:R-:W-:Y:S09]  /*1980*/  UISETP.NE.AND UP0, UPT, UR5, 0x2, UPT ;  /* 0x000000020500788c */ /* 0x000ff2000bf05270 */
[----:B------:R-:W-:Y:S05]  /*1990*/  BRA.U UP0, `(.L_x_28) ;  /* 0x0000000100047547 */ /* 0x000fea000b800000 */
[----:B-1----:R-:W-:Y:S05]  /*19a0*/  BPT.TRAP 0x1 ;  /* 0x000000040000795c */ /* 0x002fea0000300000 */
.L_x_28:
[----:B------:R-:W-:Y:S04]  /*19b0*/  BSSY.RECONVERGENT B0, `(.L_x_29) ;  /* 0x0000003000007945 */ /* 0x000fe80003800200 */
[----:B------:R-:W-:Y:S05]  /*19c0*/  @P2 BRA `(.L_x_30) ;  /* 0x0000000000042947 */ /* 0x000fea0003800000 */
[----:B-1----:R-:W-:Y:S05]  /*19d0*/  BPT.TRAP 0x1 ;  /* 0x000000040000795c */ /* 0x002fea0000300000 */
.L_x_30:
[----:B-1----:R-:W-:Y:S05]  /*19e0*/  BSYNC.RECONVERGENT B0 ;  /* 0x0000000000007941 */ /* 0x002fea0003800200 */
.L_x_29:
[----:B------:R-:W-:Y:S02]  /*19f0*/  UIADD3 UR5, UPT, UPT, UR6, 0x1, URZ ;  /* 0x0000000106057890 */ /* 0x000fe4000fffe0ff */
[----:B------:R-:W-:Y:S02]  /*1a00*/  UIADD3 UR14, UP1, UPT, UR40, 0x80, URZ ;  /* 0x00000080280e7890 */ /* 0x000fe4000ff3e0ff */
[----:B------:R-:W-:Y:S02]  /*1a10*/  UISETP.NE.AND UP0, UPT, UR5, 0x3, UPT ;  /* 0x000000030500788c */ /* 0x000fe4000bf05270 */
[----:B------:R-:W-:Y:S02]  /*1a20*/  ULEA UR24, UR6, UR13, 0xe ;  /* 0x0000000d06187291 */ /* 0x000fe4000f8e70ff */
[----:B------:R-:W-:Y:S02]  /*1a30*/  USEL UR7, URZ, 0x1, UP0 ;  /* 0x00000001ff077887 */ /* 0x000fe40008000000 */
[----:B------:R-:W-:Y:S02]  /*1a40*/  USEL UR29, UR5, URZ, UP0 ;  /* 0x000000ff051d7287 */ /* 0x000fe40008000000 */
[----:B------:R-:W-:Y:S02]  /*1a50*/  USHF.L.U32 UR34, UR21, 0x8, URZ ;  /* 0x0000000815227899 */ /* 0x000fe400080006ff */
[----:B------:R-:W-:Y:S01]  /*1a60*/  ULEA UR5, UR29, UR13, 0x3 ;  /* 0x0000000d1d057291 */ /* 0x000fe2000f8e18ff */
[----:B------:R-:W-:Y:S01]  /*1a70*/  LOP3.LUT R12, R12, UR7, RZ, 0x3c, !PT ;  /* 0x000000070c0c7c12 */ /* 0x000fe2000f8e3cff */
[----:B------:R-:W-:Y:S02]  /*1a80*/  UIADD3.X UR15, UPT, UPT, URZ, UR41, URZ, UP1, !UPT ;  /* 0x00000029ff0f7290 */ /* 0x000fe40008ffe4ff */
[----:B------:R-:W-:Y:S01]  /*1a90*/  UIADD3 UR32, UPT, UPT, UR24, 0x5300, URZ ;  /* 0x0000530018207890 */ /* 0x000fe2000fffe0ff */
[----:B--2---:R-:W-:Y:S01]  /*1aa0*/  SHF.L.U32 R0, R12, 0x1f, RZ ;  /* 0x0000001f0c007819 */ /* 0x004fe200000006ff */
[----:B------:R-:W-:Y:S02]  /*1ab0*/  UIADD3 UR26, UPT, UPT, UR34, 0x80, URZ ;  /* 0x00000080221a7890 */ /* 0x000fe4000fffe0ff */
[----:B------:R-:W-:Y:S01]  /*1ac0*/  UIADD3 UR24, UPT, UPT, UR24, 0x7300, URZ ;  /* 0x0000730018187890 */ /* 0x000fe2000fffe0ff */
[----:B------:R4:W1:Y:S01]  /*1ad0*/  SYNCS.PHASECHK.TRANS64.TRYWAIT P0, [UR5+0x18], R0 ;  /* 0x00001800ff0075a7 */ /* 0x0008620008001105 */
[----:B------:R-:W-:Y:S01]  /*1ae0*/  UIMAD UR5, UR6, 0xa000, UR4 ;  /* 0x0000a000060578a4 */ /* 0x000fe2000f8e0204 */
[----:B------:R-:W-:Y:S02]  /*1af0*/  UMOV UR7, 0x10000000 ;  /* 0x1000000000077882 */ /* 0x000fe40000000000 */
[----:B------:R-:W-:Y:S01]  /*1b00*/  UMOV UR6, 0x0 ;  /* 0x0000000000067882 */ /* 0x000fe20000000000 */
[----:B------:R-:W-:Y:S01]  /*1b10*/  UIADD3 UR22, UP0, UPT, UR40, 0x180, URZ ;  /* 0x0000018028167890 */ /* 0x000fe2000ff1e0ff */
[----:B------:R-:W-:Y:S01]  /*1b20*/  UTMALDG.3D [UR32], [UR14], desc[UR6] ;  /* 0x000006200e0075b4 */ /* 0x000fe20008011000 */
[----:B------:R-:W-:Y:S01]  /*1b30*/  UIADD3 UR5, UPT, UPT, UR13, UR5, URZ ;  /* 0x000000050d057290 */ /* 0x000fe2000fffe0ff */
[----:B------:R-:W-:Y:S01]  /*1b40*/  UMOV UR25, UR33 ;  /* 0x0000002100197c82 */ /* 0x000fe20008000000 */
[----:B------:R-:W-:Y:S01]  /*1b50*/  UMOV UR27, UR35 ;  /* 0x00000023001b7c82 */ /* 0x000fe20008000000 */
[----:B------:R-:W-:Y:S01]  /*1b60*/  UMOV UR28, UR36 ;  /* 0x00000024001c7c82 */ /* 0x000fe20008000000 */
[----:B------:R-:W-:Y:S01]  /*1b70*/  UIADD3.X UR23, UPT, UPT, URZ, UR41, URZ, UP0, !UPT ;  /* 0x00000029ff177290 */ /* 0x000fe200087fe4ff */
[----:B------:R2:W-:Y:S01]  /*1b80*/  UTMALDG.3D [UR24], [UR14], desc[UR6] ;  /* 0x000006180e0075b4 */ /* 0x0005e20008011000 */
[----:B------:R-:W-:Y:S02]  /*1b90*/  UIADD3 UR16, UPT, UPT, UR5, 0x11300, URZ ;  /* 0x0001130005107890 */ /* 0x000fe4000fffe0ff */
[----:B------:R-:W-:Y:S01]  /*1ba0*/  UIADD3 UR8, UPT, UPT, UR5, 0x16300, URZ ;  /* 0x0001630005087890 */ /* 0x000fe2000fffe0ff */
[----:B------:R-:W-:Y:S01]  /*1bb0*/  UMOV UR37, 0x30000 ;  /* 0x0003000000257882 */ /* 0x000fe20000000000 */
[----:B------:R-:W-:Y:S01]  /*1bc0*/  UMOV UR17, UR33 ;  /* 0x0000002100117c82 */ /* 0x000fe20008000000 */
[----:B------:R-:W-:Y:S01]  /*1bd0*/  UMOV UR20, UR36 ;  /* 0x0000002400147c82 */ /* 0x000fe20008000000 */
[----:B------:R-:W-:Y:S01]  /*1be0*/  UMOV UR18, UR34 ;  /* 0x0000002200127c82 */ /* 0x000fe20008000000 */
[----:B------:R-:W-:Y:S02]  /*1bf0*/  UMOV UR11, UR19 ;  /* 0x00000013000b7c82 */ /* 0x000fe40008000000 */
[----:B------:R-:W-:Y:S01]  /*1c00*/  UTMALDG.3D.MULTICAST [UR16], [UR22], UR37, desc[UR6] ;  /* 0x00000610160073b4 */ /* 0x000fe20008011825 */
[----:B------:R-:W-:Y:S01]  /*1c10*/  UIADD3 UR21, UPT, UPT, UR21, 0x1, URZ ;  /* 0x0000000115157890 */ /* 0x000fe2000fffe0ff */
[----:B------:R-:W-:Y:S01]  /*1c20*/  UMOV UR12, UR36 ;  /* 0x00000024000c7c82 */ /* 0x000fe20008000000 */
[----:B------:R-:W-:Y:S01]  /*1c30*/  UMOV UR9, UR33 ;  /* 0x0000002100097c82 */ /* 0x000fe20008000000 */
[----:B------:R-:W-:Y:S01]  /*1c40*/  UMOV UR10, UR26 ;  /* 0x0000001a000a7c82 */ /* 0x000fe20008000000 */
[----:B------:R-:W-:Y:S01]  /*1c50*/  UISETP.NE.AND UP0, UPT, UR21, UR30, UPT ;  /* 0x0000001e1500728c */ /* 0x000fe2000bf05270 */
[----:B------:R3:W-:Y:S01]  /*1c60*/  UTMALDG.3D.MULTICAST [UR8], [UR22], UR37, desc[UR6] ;  /* 0x00000608160073b4 */ /* 0x0007e20008011825 */
[----:B--2---:R-:W-:Y:S01]  /*1c70*/  UMOV UR14, UR30 ;  /* 0x0000001e000e7c82 */ /* 0x004fe20008000000 */
[----:B---3--:R-:W-:Y:S06]  /*1c80*/  UMOV UR6, UR29 ;  /* 0x0000001d00067c82 */ /* 0x008fec0008000000 */
[----:B----4-:R-:W-:Y:S05]  /*1c90*/  BRA.U UP0, `(.L_x_31) ;  /* 0xfffffffd00187547 */ /* 0x010fea000b83ffff */
.L_x_25:
[----:B------:R-:W-:Y:S01]  /*1ca0*/  ULEA UR5, UR29, UR13, 0x3 ;  /* 0x0000000d1d057291 */ /* 0x000fe2000f8e18ff */
[----:B--2---:R-:W-:Y:S01]  /*1cb0*/  SHF.L.U32 R0, R12, 0x1f, RZ ;  /* 0x0000001f0c007819 */ /* 0x004fe200000006ff */
[----:B------:R-:W-:Y:S01]  /*1cc0*/  @!P1 SYNCS.ARRIVE.TRANS64.A1T0 RZ, [UR13+0x48], RZ ;  /* 0x000048ffffff99a7 */ /* 0x000fe2000810000d */
[----:B------:R-:W-:-:S06]  /*1cd0*/  UISETP.GT.AND UP0, UPT, UR50, UR49, UPT ;  /* 0x000000313200728c */ /* 0x000fcc000bf04270 */
[----:B-1-3--:R1:W2:Y:S03]  /*1ce0*/  SYNCS.PHASECHK.TRANS64.TRYWAIT P0, [UR5+0x18], R0 ;  /* 0x00001800ff0075a7 */ /* 0x00a2a60008001105 */
[----:B------:R-:W-:Y:S05]  /*1cf0*/  BRA.U !UP0, `(.L_x_32) ;  /* 0x0000000108ec7547 */ /* 0x000fea000b800000 */
[----:B------:R-:W-:Y:S01]  /*1d00*/  UIADD3 UR15, UPT, UPT, UR51, UR14, URZ ;  /* 0x0000000e330f7290 */ /* 0x000fe2000fffe0ff */
[----:B------:R-:W-:-:S11]  /*1d10*/  UMOV UR6, UR29 ;  /* 0x0000001d00067c82 */ /* 0x000fd60008000000 */
.L_x_38:
[----:B--2---:R-:W-:Y:S01]  /*1d20*/  @!P3 MOV R2, 0xe000 ;  /* 0x0000e0000002b802 */ /* 0x004fe20000000f00 */
[----:B------:R-:W-:Y:S01]  /*1d30*/  ULEA UR33, UR6, UR13, 0x3 ;  /* 0x0000000d06217291 */ /* 0x000fe2000f8e18ff */
[----:B--2-4-:R-:W-:Y:S11]  /*1d40*/  @P0 BRA `(.L_x_33) ;  /* 0x00000000000c0947 */ /* 0x014ff60003800000 */
[----:B------:R-:W-:Y:S04]  /*1d50*/  SHF.L.U32 R3, R12, 0x1f, RZ ;  /* 0x0000001f0c037819 */ /* 0x000fe800000006ff */
[----:B------:R-:W2:Y:S02]  /*1d60*/  SYNCS.PHASECHK.TRANS64.TRYWAIT P0, [UR33+0x18], R3 ;  /* 0x00001803ff0075a7 */ /* 0x000ea40008001121 */
[----:B--2---:R-:W-:Y:S05]  /*1d70*/  @!P0 BRA `(.L_x_34) ;  /* 0x0000006000d48947 */ /* 0x004fea0003800000 */
.L_x_33:
[----:B------:R2:W-:Y:S01]  /*1d80*/  @!P3 SYNCS.ARRIVE.TRANS64 RZ, [UR33], R2 ;  /* 0x00000002ffffb9a7 */ /* 0x0005e20008000021 */
[----:B------:R-:W-:Y:S04]  /*1d90*/  ULOP3.LUT UR5, UR31, 0x2, URZ, 0xfc, !UPT ;  /* 0x000000021f057892 */ /* 0x000fe8000f8efcff */
[----:B------:R-:W-:Y:S09]  /*1da0*/  UISETP.NE.AND UP0, UPT, UR5, 0x2, UPT ;  /* 0x000000020500788c */ /* 0x000ff2000bf05270 */
[----:B------:R-:W-:Y:S05]  /*1db0*/  BRA.U UP0, `(.L_x_35) ;  /* 0x0000000100047547 */ /* 0x000fea000b800000 */
[----:B------:R-:W-:Y:S05]  /*1dc0*/  BPT.TRAP 0x1 ;  /* 0x000000040000795c */ /* 0x000fea0000300000 */
.L_x_35:
[----:B------:R-:W-:Y:S04]  /*1dd0*/  BSSY.RECONVERGENT B0, `(.L_x_36) ;  /* 0x0000003000007945 */ /* 0x000fe80003800200 */
[----:B------:R-:W-:Y:S05]  /*1de0*/  @P2 BRA `(.L_x_37) ;  /* 0x0000000000042947 */ /* 0x000fea0003800000 */
[----:B------:R-:W-:Y:S05]  /*1df0*/  BPT.TRAP 0x1 ;  /* 0x000000040000795c */ /* 0x000fea0000300000 */
.L_x_37:
[----:B------:R-:W-:Y:S05]  /*1e00*/  BSYNC.RECONVERGENT B0 ;  /* 0x0000000000007941 */ /* 0x000fea0003800200 */
.L_x_36:
        /* <DEDUP_REMOVED lines=11> */
[----:B-1----:R-:W-:Y:S01]  /*1ec0*/  SHF.L.U32 R0, R12, 0x1f, RZ ;  /* 0x0000001f0c007819 */ /* 0x002fe200000006ff */
[----:B------:R-:W-:Y:S02]  /*1ed0*/  UIADD3 UR26, UPT, UPT, UR34, 0x80, URZ ;  /* 0x00000080221a7890 */ /* 0x000fe4000fffe0ff */
[----:B------:R-:W-:Y:S01]  /*1ee0*/  UIADD3 UR24, UPT, UPT, UR24, 0x7300, URZ ;  /* 0x0000730018187890 */ /* 0x000fe2000fffe0ff */
[----:B------:R3:W4:Y:S01]  /*1ef0*/  SYNCS.PHASECHK.TRANS64.TRYWAIT P0, [UR5+0x18], R0 ;  /* 0x00001800ff0075a7 */ /* 0x0007220008001105 */
[----:B------:R-:W-:Y:S01]  /*1f00*/  UMOV UR38, 0x0 ;  /* 0x0000000000267882 */ /* 0x000fe20000000000 */
[----:B------:R-:W-:Y:S01]  /*1f10*/  UMOV UR39, 0x10000000 ;  /* 0x1000000000277882 */ /* 0x000fe20000000000 */
[----:B------:R-:W-:Y:S01]  /*1f20*/  UIMAD UR5, UR6, 0xa000, UR4 ;  /* 0x0000a000060578a4 */ /* 0x000fe2000f8e0204 */
[----:B------:R-:W-:Y:S01]  /*1f30*/  UTMALDG.3D [UR32], [UR22], desc[UR38] ;  /* 0x00002620160075b4 */ /* 0x000fe20008011000 */
[----:B------:R-:W-:Y:S02]  /*1f40*/  UIADD3 UR6, UP0, UPT, UR40, 0x180, URZ ;  /* 0x0000018028067890 */ /* 0x000fe4000ff1e0ff */
[----:B------:R-:W-:Y:S01]  /*1f50*/  UIADD3 UR5, UPT, UPT, UR13, UR5, URZ ;  /* 0x000000050d057290 */ /* 0x000fe2000fffe0ff */
[----:B------:R-:W-:Y:S01]  /*1f60*/  UMOV UR25, UR33 ;  /* 0x0000002100197c82 */ /* 0x000fe20008000000 */
[----:B------:R-:W-:Y:S01]  /*1f70*/  UMOV UR27, UR35 ;  /* 0x00000023001b7c82 */ /* 0x000fe20008000000 */
[----:B------:R-:W-:Y:S01]  /*1f80*/  UMOV UR28, UR36 ;  /* 0x00000024001c7c82 */ /* 0x000fe20008000000 */
[----:B------:R-:W-:Y:S01]  /*1f90*/  UIADD3.X UR7, UPT, UPT, URZ, UR41, URZ, UP0, !UPT ;  /* 0x00000029ff077290 */ /* 0x000fe200087fe4ff */
[----:B------:R-:W-:Y:S01]  /*1fa0*/  UTMALDG.3D [UR24], [UR22], desc[UR38] ;  /* 0x00002618160075b4 */ /* 0x000fe20008011000 */
[----:B------:R-:W-:Y:S01]  /*1fb0*/  UIADD3 UR16, UPT, UPT, UR5, 0x11300, URZ ;  /* 0x0001130005107890 */ /* 0x000fe2000fffe0ff */
[----:B------:R-:W-:Y:S01]  /*1fc0*/  UMOV UR21, 0x30000 ;  /* 0x0003000000157882 */ /* 0x000fe20000000000 */
[----:B------:R-:W-:Y:S01]  /*1fd0*/  UMOV UR17, UR33 ;  /* 0x0000002100117c82 */ /* 0x000fe20008000000 */
[----:B------:R-:W-:Y:S01]  /*1fe0*/  UMOV UR20, UR36 ;  /* 0x0000002400147c82 */ /* 0x000fe20008000000 */
[----:B------:R-:W-:Y:S01]  /*1ff0*/  UMOV UR18, UR34 ;  /* 0x0000002200127c82 */ /* 0x000fe20008000000 */
[----:B------:R-:W-:Y:S01]  /*2000*/  UIADD3 UR8, UPT, UPT, UR5, 0x16300, URZ ;  /* 0x0001630005087890 */ /* 0x000fe2000fffe0ff */
[----:B------:R-:W-:Y:S03]  /*2010*/  UMOV UR11, UR19 ;  /* 0x00000013000b7c82 */ /* 0x000fe60008000000 */
[----:B------:R-:W-:Y:S01]  /*2020*/  UTMALDG.3D.MULTICAST [UR16], [UR6], UR21, desc[UR38] ;  /* 0x00002610060073b4 */ /* 0x000fe20008011815 */
[----:B------:R-:W-:Y:S01]  /*2030*/  UIADD3 UR14, UPT, UPT, UR14, 0x1, URZ ;  /* 0x000000010e0e7890 */ /* 0x000fe2000fffe0ff */
[----:B------:R-:W-:Y:S01]  /*2040*/  UMOV UR12, UR36 ;  /* 0x00000024000c7c82 */ /* 0x000fe20008000000 */
[----:B------:R-:W-:Y:S01]  /*2050*/  UMOV UR9, UR33 ;  /* 0x0000002100097c82 */ /* 0x000fe20008000000 */
[----:B------:R-:W-:Y:S01]  /*2060*/  UMOV UR10, UR26 ;  /* 0x0000001a000a7c82 */ /* 0x000fe20008000000 */
[----:B------:R-:W-:Y:S01]  /*2070*/  UISETP.NE.AND UP0, UPT, UR14, UR15, UPT ;  /* 0x0000000f0e00728c */ /* 0x000fe2000bf05270 */
[----:B------:R1:W-:Y:S02]  /*2080*/  UTMALDG.3D.MULTICAST [UR8], [UR6], UR21, desc[UR38] ;  /* 0x00002608060073b4 */ /* 0x0003e40008011815 */
[----:B-1----:R-:W-:Y:S06]  /*2090*/  UMOV UR6, UR29 ;  /* 0x0000001d00067c82 */ /* 0x002fec0008000000 */
[----:B---3--:R-:W-:Y:S05]  /*20a0*/  BRA.U UP0, `(.L_x_38) ;  /* 0xfffffffd001c7547 */ /* 0x008fea000b83ffff */
.L_x_32:
[C---:B------:R-:W-:Y:S01]  /*20b0*/  LEA R3, R11.reuse, UR13, 0x3 ;  /* 0x0000000d0b037c11 */ /* 0x040fe2000f8e18ff */
[----:B------:R-:W-:Y:S01]  /*20c0*/  NOP ;  /* 0x0000000000007918 */ /* 0x000fe20000000000 */
[----:B-1----:R-:W-:Y:S02]  /*20d0*/  SHF.L.U32 R0, R10, 0x1f, RZ ;  /* 0x0000001f0a007819 */ /* 0x002fe400000006ff */
[----:B------:R-:W-:Y:S02]  /*20e0*/  LEA R5, R11, UR13, 0x4 ;  /* 0x0000000d0b057c11 */ /* 0x000fe4000f8e20ff */
[----:B--2-4-:R-:W1:Y:S02]  /*20f0*/  SYNCS.PHASECHK.TRANS64.TRYWAIT P0, [R3+URZ+0x50], R0 ;  /* 0x00005000030075a7 */ /* 0x014e6400080011ff */
[----:B-1----:R-:W-:Y:S05]  /*2100*/  @!P0 BRA `(.L_x_39) ;  /* 0x0000006000088947 */ /* 0x002fea0003800000 */
.L_x_108:
[----:B------:R-:W2:Y:S01]  /*2110*/  LDS.128 R4, [R5+0xe0] ;  /* 0x0000e00005047984 */ /* 0x000ea20000000c00 */
[----:B------:R-:W-:Y:S01]  /*2120*/  UISETP.GE.AND UP0, UPT, UR42, 0x1, UPT ;  /* 0x000000012a00788c */ /* 0x000fe2000bf06270 */
[----:B------:R-:W-:Y:S01]  /*2130*/  @!PT LDS RZ, [RZ] ;  /* 0x00000000fffff984 */ /* 0x000fe20000000800 */
[----:B------:R-:W-:Y:S01]  /*2140*/  @!PT LDS RZ, [RZ] ;  /* 0x00000000fffff984 */ /* 0x000fe20000000800 */
[----:B------:R-:W-:Y:S01]  /*2150*/  @!PT LDS RZ, [RZ] ;  /* 0x00000000fffff984 */ /* 0x000fe20000000800 */
[----:B------:R-:W-:Y:S01]  /*2160*/  @!PT LDS RZ, [RZ] ;  /* 0x00000000fffff984 */ /* 0x000fe20000000800 */
[----:B------:R3:W-:Y:S06]  /*2170*/  MEMBAR.ALL.CTA ;  /* 0x0000000000007992 */ /* 0x0007ec0000008000 */
[----:B---3--:R-:W3:Y:S01]  /*2180*/  FENCE.VIEW.ASYNC.S ;  /* 0x00000000000073c6 */ /* 0x008ee20000000000 */
[----:B--2---:R-:W-:-:S13]  /*2190*/  LOP3.LUT P0, RZ, R6, 0x1, RZ, 0xc0, !PT ;  /* 0x0000000106ff7812 */ /* 0x004fda000780c0ff */
[----:B---3--:R-:W-:Y:S01]  /*21a0*/  VOTEU.ANY UP1, P0 ;  /* 0x0000000000ff7886 */ /* 0x008fe20000020100 */
[----:B------:R-:W-:-:S13]  /*21b0*/  PLOP3.LUT P0, PT, PT, PT, UP1, 0x80, 0x8 ;  /* 0x000000000008781c */ /* 0x000fda0003f0f018 */
[----:B-1----:R-:W-:Y:S02]  /*21c0*/  @P0 LOP3.LUT R0, R5, 0xffff, RZ, 0xc0, !PT ;  /* 0x0000ffff05000812 */ /* 0x002fe400078ec0ff */
[----:B------:R-:W-:Y:S02]  /*21d0*/  @P0 MOV R2, R4 ;  /* 0x0000000400020202 */ /* 0x000fe40000000f00 */
[----:B------:R-:W-:Y:S01]  /*21e0*/  @P0 R2UR UR6, R0 ;  /* 0x00000000000602ca */ /* 0x000fe200000e0000 */
[----:B------:R-:W-:Y:S01]  /*21f0*/  VIADD R0, R3, 0x60 ;  /* 0x0000006003007836 */ /* 0x000fe20000000000 */
[----:B------:R-:W-:Y:S02]  /*2200*/  @P0 SHF.R.U32.HI R4, RZ, 0x10, R5 ;  /* 0x00000010ff040819 */ /* 0x000fe40000011605 */
[----:B------:R-:W-:Y:S02]  /*2210*/  @P0 R2UR UR7, R2 ;  /* 0x00000000020702ca */ /* 0x000fe400000e0000 */
[----:B------:R-:W-:-:S02]  /*2220*/  PRMT R0, RZ, 0x654, R0 ;  /* 0x00000654ff007816 */ /* 0x000fc40000000000 */
[----:B------:R-:W-:Y:S02]  /*2230*/  @P0 R2UR UR5, R4 ;  /* 0x00000000040502ca */ /* 0x000fe400000e0000 */
[----:B------:R1:W-:Y:S03]  /*2240*/  SYNCS.ARRIVE.TRANS64.RED.A1T0 RZ, [R0+URZ], RZ ;  /* 0x000000ff00ff79a7 */ /* 0x0003e600081004ff */
[----:B------:R-:W-:-:S04]  /*2250*/  @UP1 UMOV UR43, UR6 ;  /* 0x00000006002b1c82 */ /* 0x000fc80008000000 */
[----:B------:R-:W-:-:S04]  /*2260*/  @UP1 UMOV UR44, UR7 ;  /* 0x00000007002c1c82 */ /* 0x000fc80008000000 */
[----:B------:R-:W-:Y:S01]  /*2270*/  @UP1 UMOV UR36, UR5 ;  /* 0x0000000500241c82 */ /* 0x000fe20008000000 */
[----:B------:R-:W-:Y:S05]  /*2280*/  BRA.U !UP0, `(.L_x_40) ;  /* 0x0000000108d47547 */ /* 0x000fea000b800000 */
[----:B------:R-:W2:Y:S01]  /*2290*/  LDCU.128 UR16, c[0x0][0xb10] ;  /* 0x00016200ff1077ac */ /* 0x000ea20008000c00 */
[----:B------:R-:W3:Y:S01]  /*22a0*/  LDCU UR12, c[0x0][0xb20] ;  /* 0x00016400ff0c77ac */ /* 0x000ee20008000800 */
[----:B------:R-:W4:Y:S01]  /*22b0*/  LDCU UR22, c[0x0][0xb0c] ;  /* 0x00016180ff1677ac */ /* 0x000f220008000800 */
[----:B------:R-:W1:Y:S01]  /*22c0*/  LDCU.64 UR8, c[0x0][0xb28] ;  /* 0x00016500ff0877ac */ /* 0x000e620008000a00 */
[----:B------:R-:W-:Y:S02]  /*22d0*/  UISETP.NE.AND UP3, UPT, UR42, 0x1, UPT ;  /* 0x000000012a00788c */ /* 0x000fe4000bf65270 */
[----:B--2---:R-:W-:Y:S02]  /*22e0*/  UIMAD.WIDE.U32 UR10, UR47, UR19, URZ ;  /* 0x000000132f0a72a5 */ /* 0x004fe4000f8e00ff */
[----:B------:R-:W-:Y:S02]  /*22f0*/  UIMAD.WIDE.U32 UR6, UR48, UR16, URZ ;  /* 0x00000010300672a5 */ /* 0x000fe4000f8e00ff */
[----:B------:R-:W-:-:S02]  /*2300*/  UISETP.NE.AND UP0, UPT, UR18, 0x1, UPT ;  /* 0x000000011200788c */ /* 0x000fc4000bf05270 */
[----:B------:R-:W-:Y:S01]  /*2310*/  UIMAD.WIDE.U32 UR20, UR43, UR19, URZ ;  /* 0x000000132b1472a5 */ /* 0x000fe2000f8e00ff */
[----:B------:R-:W-:Y:S02]  /*2320*/  UMOV UR10, UR11 ;  /* 0x0000000b000a7c82 */ /* 0x000fe40008000000 */
[----:B------:R-:W-:Y:S01]  /*2330*/  UMOV UR6, UR7 ;  /* 0x0000000700067c82 */ /* 0x000fe20008000000 */
[----:B---3--:R-:W-:Y:S02]  /*2340*/  USHF.R.U32.HI UR10, URZ, UR12, UR10 ;  /* 0x0000000cff0a7299 */ /* 0x008fe4000801160a */
[----:B------:R-:W-:Y:S02]  /*2350*/  USHF.R.U32.HI UR7, URZ, UR17, UR6 ;  /* 0x00000011ff077299 */ /* 0x000fe40008011606 */
[----:B----4-:R-:W-:Y:S02]  /*2360*/  UISETP.NE.AND UP2, UPT, UR22, 0x1, UPT ;  /* 0x000000011600788c */ /* 0x010fe4000bf45270 */
[----:B------:R-:W-:-:S02]  /*2370*/  USEL UR6, UR47, UR10, !UP0 ;  /* 0x0000000a2f067287 */ /* 0x000fc4000c000000 */
[----:B------:R-:W-:Y:S02]  /*2380*/  USEL UR7, UR48, UR7, !UP2 ;  /* 0x0000000730077287 */ /* 0x000fe4000d000000 */
[----:B-1----:R-:W-:Y:S01]  /*2390*/  UIMAD.WIDE.U32 UR10, UR6, UR8, URZ ;  /* 0x00000008060a72a5 */ /* 0x002fe2000f8e00ff */
[----:B------:R-:W-:Y:S01]  /*23a0*/  UMOV UR5, UR21 ;  /* 0x0000001500057c82 */ /* 0x000fe20008000000 */
[----:B------:R-:W-:Y:S02]  /*23b0*/  UIMAD.WIDE.U32 UR14, UR44, UR16, URZ ;  /* 0x000000102c0e72a5 */ /* 0x000fe4000f8e00ff */
[----:B------:R-:W-:-:S03]  /*23c0*/  UIMAD.WIDE.U32 UR20, UR7, UR8, URZ ;  /* 0x00000008071472a5 */ /* 0x000fc6000f8e00ff */
[----:B------:R-:W-:Y:S01]  /*23d0*/  UMOV UR10, UR11 ;  /* 0x0000000b000a7c82 */ /* 0x000fe20008000000 */
[----:B------:R-:W-:Y:S02]  /*23e0*/  USHF.R.U32.HI UR5, URZ, UR12, UR5 ;  /* 0x0000000cff057299 */ /* 0x000fe40008011605 */
[----:B------:R-:W-:Y:S01]  /*23f0*/  @UP3 USHF.R.U32.HI UR6, URZ, UR9, UR10 ;  /* 0x00000009ff063299 */ /* 0x000fe2000801160a */
[----:B------:R-:W-:Y:S01]  /*2400*/  UMOV UR14, UR15 ;  /* 0x0000000f000e7c82 */ /* 0x000fe20008000000 */
[----:B------:R-:W-:Y:S01]  /*2410*/  UMOV UR20, UR21 ;  /* 0x0000001500147c82 */ /* 0x000fe20008000000 */
[----:B------:R-:W-:Y:S02]  /*2420*/  USHF.R.U32.HI UR17, URZ, UR17, UR14 ;  /* 0x00000011ff117299 */ /* 0x000fe4000801160e */
[----:B------:R-:W-:Y:S02]  /*2430*/  USEL UR5, UR43, UR5, !UP0 ;  /* 0x000000052b057287 */ /* 0x000fe4000c000000 */
[----:B------:R-:W-:-:S02]  /*2440*/  @UP3 USHF.R.U32.HI UR7, URZ, UR9, UR20 ;  /* 0x00000009ff073299 */ /* 0x000fc40008011614 */
[----:B------:R-:W-:Y:S02]  /*2450*/  UIMAD UR10, UR42, UR6, URZ ;  /* 0x000000062a0a72a4 */ /* 0x000fe4000f8e02ff */
[----:B------:R-:W-:Y:S02]  /*2460*/  USEL UR6, UR44, UR17, !UP2 ;  /* 0x000000112c067287 */ /* 0x000fe4000d000000 */
[----:B------:R-:W-:Y:S02]  /*2470*/  UIMAD UR12, UR42, UR7, URZ ;  /* 0x000000072a0c72a4 */ /* 0x000fe4000f8e02ff */
[----:B------:R-:W-:Y:S02]  /*2480*/  UISETP.GE.AND UP0, UPT, UR5, UR10, UPT ;  /* 0x0000000a0500728c */ /* 0x000fe4000bf06270 */
[----:B------:R-:W-:Y:S02]  /*2490*/  UIMAD.WIDE.U32 UR10, UR5, UR8, URZ ;  /* 0x00000008050a72a5 */ /* 0x000fe4000f8e00ff */
[----:B------:R-:W-:-:S02]  /*24a0*/  UISETP.GE.OR UP0, UPT, UR6, UR12, UP0 ;  /* 0x0000000c0600728c */ /* 0x000fc40008706670 */
[----:B------:R-:W-:Y:S02]  /*24b0*/  UIMAD.WIDE.U32 UR14, UR6, UR8, URZ ;  /* 0x00000008060e72a5 */ /* 0x000fe4000f8e00ff */
[----:B------:R-:W-:Y:S01]  /*24c0*/  UIADD3 UR12, UPT, UPT, -UR6, URZ, URZ ;  /* 0x000000ff060c7290 */ /* 0x000fe2000fffe1ff */
[----:B------:R-:W-:Y:S01]  /*24d0*/  UMOV UR10, UR11 ;  /* 0x0000000b000a7c82 */ /* 0x000fe20008000000 */
[----:B------:R-:W-:Y:S02]  /*24e0*/  UIADD3 UR11, UPT, UPT, -UR5, URZ, URZ ;  /* 0x000000ff050b7290 */ /* 0x000fe4000fffe1ff */
[----:B------:R-:W-:-:S03]  /*24f0*/  USHF.R.U32.HI UR10, URZ, UR9, UR10 ;  /* 0x00000009ff0a7299 */ /* 0x000fc6000801160a */
[----:B------:R-:W-:Y:S01]  /*2500*/  @!UP0 UMOV UR8, UR15 ;  /* 0x0000000f00088c82 */ /* 0x000fe20008000000 */
[----:B------:R-:W-:Y:S02]  /*2510*/  UIMAD UR11, UR18, UR11, UR43 ;  /* 0x0000000b120b72a4 */ /* 0x000fe4000f8e022b */
[----:B------:R-:W-:Y:S02]  /*2520*/  USEL UR10, UR5, UR10, !UP3 ;  /* 0x0000000a050a7287 */ /* 0x000fe4000d800000 */
[----:B------:R-:W-:Y:S02]  /*2530*/  @!UP0 USHF.R.U32.HI UR8, URZ, UR9, UR8 ;  /* 0x00000009ff088299 */ /* 0x000fe40008011608 */
[----:B------:R-:W-:Y:S02]  /*2540*/  UIADD3 UR9, UPT, UPT, -UR10, URZ, URZ ;  /* 0x000000ff0a097290 */ /* 0x000fe4000fffe1ff */
[----:B------:R-:W-:Y:S02]  /*2550*/  @!UP0 USEL UR8, UR6, UR8, !UP3 ;  /* 0x0000000806088287 */ /* 0x000fe4000d800000 */
[----:B------:R-:W-:-:S02]  /*2560*/  UIMAD UR9, UR42, UR9, UR5 ;  /* 0x000000092a0972a4 */ /* 0x000fc4000f8e0205 */
[----:B------:R-:W-:Y:S02]  /*2570*/  @!UP0 UIADD3 UR10, UPT, UPT, UR10, -UR8, URZ ;  /* 0x800000080a0a8290 */ /* 0x000fe4000fffe0ff */
[----:B------:R-:W-:Y:S02]  /*2580*/  @!UP0 UIMAD UR8, UR9, UR7, UR8 ;  /* 0x00000007090882a4 */ /* 0x000fe4000f8e0208 */
[----:B------:R-:W-:Y:S02]  /*2590*/  @!UP0 UIMAD UR5, UR42, UR10, UR6 ;  /* 0x0000000a2a0582a4 */ /* 0x000fe4000f8e0206 */
[----:B------:R-:W-:Y:S02]  /*25a0*/  UIMAD UR7, UR22, UR12, UR44 ;  /* 0x0000000c160772a4 */ /* 0x000fe4000f8e022c */
[----:B------:R-:W-:Y:S01]  /*25b0*/  UIMAD UR43, UR5, UR18, UR11 ;  /* 0x00000012052b72a4 */ /* 0x000fe2000f8e020b */
[----:B------:R-:W-:Y:S02]  /*25c0*/  @!UP0 UMOV UR6, UR8 ;  /* 0x0000000800068c82 */ /* 0x000fe40008000000 */
[----:B------:R-:W-:-:S12]  /*25d0*/  UIMAD UR44, UR6, UR22, UR7 ;  /* 0x00000016062c72a4 */ /* 0x000fd8000f8e0207 */
.L_x_40:
[----:B------:R-:W2:Y:S02]  /*25e0*/  LDCU UR5, c[0x0][0xb30] ;  /* 0x00016600ff0577ac */ /* 0x000ea40008000800 */
[----:B--2---:R-:W-:-:S09]  /*25f0*/  UISETP.NE.AND UP0, UPT, UR5, 0x1, UPT ;  /* 0x000000010500788c */ /* 0x004fd2000bf05270 */
[----:B------:R-:W-:Y:S05]  /*2600*/  BRA.U UP0, `(.L_x_41) ;  /* 0x0000000100447547 */ /* 0x000fea000b800000 */
[----:B------:R-:W2:Y:S01]  /*2610*/  LDCU.128 UR16, c[0x0][0xb10] ;  /* 0x00016200ff1077ac */ /* 0x000ea20008000c00 */
[----:B------:R-:W3:Y:S01]  /*2620*/  LDCU UR10, c[0x0][0xb0c] ;  /* 0x00016180ff0a77ac */ /* 0x000ee20008000800 */
[----:B------:R-:W4:Y:S01]  /*2630*/  LDCU UR11, c[0x0][0xb20] ;  /* 0x00016400ff0b77ac */ /* 0x000f220008000800 */
[----:B--2---:R-:W-:Y:S02]  /*2640*/  UIMAD.WIDE.U32 UR8, UR44, UR16, URZ ;  /* 0x000000102c0872a5 */ /* 0x004fe4000f8e00ff */
[----:B------:R-:W-:Y:S02]  /*2650*/  UIMAD.WIDE.U32 UR6, UR43, UR19, URZ ;  /* 0x000000132b0672a5 */ /* 0x000fe4000f8e00ff */
[----:B---3--:R-:W-:Y:S02]  /*2660*/  UISETP.NE.AND UP2, UPT, UR10, 0x1, UPT ;  /* 0x000000010a00788c */ /* 0x008fe4000bf45270 */
[----:B------:R-:W-:Y:S01]  /*2670*/  UISETP.NE.AND UP0, UPT, UR18, 0x1, UPT ;  /* 0x000000011200788c */ /* 0x000fe2000bf05270 */
[----:B------:R-:W-:-:S02]  /*2680*/  UMOV UR8, UR9 ;  /* 0x0000000900087c82 */ /* 0x000fc40008000000 */
[----:B------:R-:W-:Y:S01]  /*2690*/  UMOV UR5, UR7 ;  /* 0x0000000700057c82 */ /* 0x000fe20008000000 */
[----:B------:R-:W-:Y:S02]  /*26a0*/  USHF.R.U32.HI UR17, URZ, UR17, UR8 ;  /* 0x00000011ff117299 */ /* 0x000fe40008011608 */
[----:B----4-:R-:W-:Y:S02]  /*26b0*/  USHF.R.U32.HI UR5, URZ, UR11, UR5 ;  /* 0x0000000bff057299 */ /* 0x010fe40008011605 */
[----:B------:R-:W-:Y:S02]  /*26c0*/  USEL UR6, UR44, UR17, !UP2 ;  /* 0x000000112c067287 */ /* 0x000fe4000d000000 */
[----:B------:R-:W-:-:S04]  /*26d0*/  USEL UR5, UR43, UR5, !UP0 ;  /* 0x000000052b057287 */ /* 0x000fc8000c000000 */
[----:B------:R-:W-:Y:S02]  /*26e0*/  UIADD3 UR7, UPT, UPT, UR6, -UR5, URZ ;  /* 0x8000000506077290 */ /* 0x000fe4000fffe0ff */
[----:B------:R-:W-:Y:S02]  /*26f0*/  UIADD3 UR5, UPT, UPT, -UR6, UR5, URZ ;  /* 0x0000000506057290 */ /* 0x000fe4000fffe1ff */
[----:B------:R-:W-:Y:S02]  /*2700*/  UIMAD UR43, UR7, UR18, UR43 ;  /* 0x00000012072b72a4 */ /* 0x000fe4000f8e022b */
[----:B------:R-:W-:-:S12]  /*2710*/  UIMAD UR44, UR5, UR10, UR44 ;  /* 0x0000000a052c72a4 */ /* 0x000fd8000f8e022c */
.L_x_41:
[----:B------:R-:W-:Y:S01]  /*2720*/  VIADD R11, R11, 0x1 ;  /* 0x000000010b0b7836 */ /* 0x000fe20000000000 */
[----:B------:R-:W-:Y:S01]  /*2730*/  PLOP3.LUT P1, PT, PT, PT, PT, 0x80, 0x8 ;  /* 0x000000000008781c */ /* 0x000fe20003f2f070 */
[----:B------:R-:W-:Y:S02]  /*2740*/  UIADD3 UR45, UPT, UPT, UR44, UR60, URZ ;  /* 0x0000003c2c2d7290 */ /* 0x000fe4000fffe0ff */
[----:B------:R-:W-:Y:S01]  /*2750*/  UIADD3 UR46, UPT, UPT, UR43, UR57, URZ ;  /* 0x000000392b2e7290 */ /* 0x000fe2000fffe0ff */
[----:B------:R-:W-:-:S04]  /*2760*/  ISETP.NE.AND P0, PT, R11, 0x2, PT ;  /* 0x000000020b00780c */ /* 0x000fc80003f05270 */
[----:B------:R-:W-:Y:S02]  /*2770*/  SEL R3, RZ, 0x1, P0 ;  /* 0x00000001ff037807 */ /* 0x000fe40000000000 */
[----:B------:R-:W-:Y:S02]  /*2780*/  SEL R11, R11, RZ, P0 ;  /* 0x000000ff0b0b7207 */ /* 0x000fe40000000000 */
[----:B------:R-:W-:Y:S01]  /*2790*/  LOP3.LUT R10, R10, R3, RZ, 0x3c, !PT ;  /* 0x000000030a0a7212 */ /* 0x000fe200078e3cff */
[----:B------:R-:W-:Y:S06]  /*27a0*/  BRA.U UP1, `(.L_x_42) ;  /* 0xffffffed01e47547 */ /* 0x000fec000b83ffff */
[----:B------:R-:W-:Y:S01]  /*27b0*/  UIADD3 UR13, UPT, UPT, UR13, 0x18, URZ ;  /* 0x000000180d0d7890 */ /* 0x000fe2000fffe0ff */
[----:B------:R-:W-:-:S03]  /*27c0*/  SHF.L.U32 R3, R12, 0x1f, RZ ;  /* 0x0000001f0c037819 */ /* 0x000fc600000006ff */
[----:B------:R-:W-:-:S09]  /*27d0*/  ULEA UR4, UR29, UR13, 0x3 ;  /* 0x0000000d1d047291 */ /* 0x000fd2000f8e18ff */
[----:B------:R-:W2:Y:S02]  /*27e0*/  SYNCS.PHASECHK.TRANS64.TRYWAIT P0, [UR4], R3 ;  /* 0x00000003ff0075a7 */ /* 0x000ea40008001104 */
[----:B--2---:R-:W-:Y:S05]  /*27f0*/  @!P0 BRA `(.L_x_43) ;  /* 0x0000005800608947 */ /* 0x004fea0003800000 */
.L_x_110:
[----:B------:R-:W-:-:S04]  /*2800*/  UIADD3 UR4, UPT, UPT, UR29, 0x1, URZ ;  /* 0x000000011d047890 */ /* 0x000fc8000fffe0ff */
[----:B------:R-:W-:-:S04]  /*2810*/  UISETP.NE.AND UP0, UPT, UR4, 0x3, UPT ;  /* 0x000000030400788c */ /* 0x000fc8000bf05270 */
[----:B------:R-:W-:Y:S02]  /*2820*/  USEL UR6, URZ, 0x1, UP0 ;  /* 0x00000001ff067887 */ /* 0x000fe40008000000 */
[----:B------:R-:W-:-:S04]  /*2830*/  USEL UR4, UR4, URZ, UP0 ;  /* 0x000000ff04047287 */ /* 0x000fc80008000000 */
[----:B------:R-:W-:Y:S01]  /*2840*/  ULEA UR5, UR4, UR13, 0x3 ;  /* 0x0000000d04057291 */ /* 0x000fe2000f8e18ff */
[----:B------:R-:W-:-:S04]  /*2850*/  LOP3.LUT R12, R12, UR6, RZ, 0x3c, !PT ;  /* 0x000000060c0c7c12 */ /* 0x000fc8000f8e3cff */
[----:B-1----:R-:W-:-:S04]  /*2860*/  SHF.L.U32 R3, R12, 0x1f, RZ ;  /* 0x0000001f0c037819 */ /* 0x002fc800000006ff */
[----:B------:R-:W1:Y:S02]  /*2870*/  SYNCS.PHASECHK.TRANS64.TRYWAIT P0, [UR5], R3 ;  /* 0x00000003ff0075a7 */ /* 0x000e640008001105 */
[----:B-1----:R-:W-:Y:S05]  /*2880*/  @!P0 BRA `(.L_x_44) ;  /* 0x0000005800548947 */ /* 0x002fea0003800000 */
.L_x_112:
[----:B------:R-:W-:-:S04]  /*2890*/  UIADD3 UR4, UPT, UPT, UR4, 0x1, URZ ;  /* 0x0000000104047890 */ /* 0x000fc8000fffe0ff */
[----:B------:R-:W-:-:S04]  /*28a0*/  UISETP.NE.AND UP0, UPT, UR4, 0x3, UPT ;  /* 0x000000030400788c */ /* 0x000fc8000bf05270 */
[----:B------:R-:W-:Y:S02]  /*28b0*/  USEL UR5, URZ, 0x1, UP0 ;  /* 0x00000001ff057887 */ /* 0x000fe40008000000 */
[----:B------:R-:W-:-:S04]  /*28c0*/  USEL UR4, UR4, URZ, UP0 ;  /* 0x000000ff04047287 */ /* 0x000fc80008000000 */
[----:B------:R-:W-:Y:S01]  /*28d0*/  ULEA UR4, UR4, UR13, 0x3 ;  /* 0x0000000d04047291 */ /* 0x000fe2000f8e18ff */
[----:B-1----:R-:W-:-:S04]  /*28e0*/  LOP3.LUT R3, R12, UR5, RZ, 0x3c, !PT ;  /* 0x000000050c037c12 */ /* 0x002fc8000f8e3cff */
[----:B------:R-:W-:Y:S01]  /*28f0*/  SHF.L.U32 R3, R3, 0x1f, RZ ;  /* 0x0000001f03037819 */ /* 0x000fe200000006ff */
[----:B------:R-:W-:-:S07]  /*2900*/  IMAD.U32 R0, RZ, RZ, UR4 ;  /* 0x00000004ff007e24 */ /* 0x000fce000f8e00ff */
.L_x_45:
[----:B-1----:R1:W2:Y:S02]  /*2910*/  SYNCS.PHASECHK.TRANS64.TRYWAIT P0, [R0+URZ], R3 ;  /* 0x00000003000075a7 */ /* 0x0022a400080011ff */
[----:B--2---:R-:W-:Y:S05]  /*2920*/  @!P0 NANOSLEEP.SYNCS 0x989680 ;  /* 0x009896800000895d */ /* 0x004fea0003900000 */
[----:B------:R-:W2:Y:S02]  /*2930*/  @!P0 SYNCS.PHASECHK.TRANS64 P0, [R0+URZ], R3 ;  /* 0x00000003000085a7 */ /* 0x000ea400080010ff */
[----:B--2---:R-:W-:Y:S05]  /*2940*/  @P0 EXIT ;  /* 0x000000000000094d */ /* 0x004fea0003800000 */
[----:B------:R-:W-:Y:S05]  /*2950*/  BRA `(.L_x_45) ;  /* 0xfffffffc00ec7947 */ /* 0x000fea000383ffff */
.L_x_22:
[----:B------:R-:W-:-:S04]  /*2960*/  UISETP.NE.AND UP0, UPT, UR52, URZ, UPT ;  /* 0x000000ff3400728c */ /* 0x000fc8000bf05270 */
[----:B------:R-:W-:-:S09]  /*2970*/  UISETP.NE.OR UP0, UPT, UR20, 0x1, UP0 ;  /* 0x000000011400788c */ /* 0x000fd20008705670 */
[----:B------:R-:W-:Y:S05]  /*2980*/  BRA.U UP0, `(.L_x_46) ;  /* 0x0000000500487547 */ /* 0x000fea000b800000 */
[----:B------:R-:W-:Y:S01]  /*2990*/  ISETP.GE.U32.AND P2, PT, R0, 0x2, PT ;  /* 0x000000020000780c */ /* 0x000fe20003f46070 */
[----:B------:R-:W-:Y:S01]  /*29a0*/  IMAD.MOV.U32 R12, RZ, RZ, 0x1 ;  /* 0x00000001ff0c7424 */ /* 0x000fe200078e00ff */
[----:B------:R-:W-:Y:S02]  /*29b0*/  CS2R R10, SRZ ;  /* 0x00000000000a7805 */ /* 0x000fe4000001ff00 */
[----:B------:R-:W-:Y:S01]  /*29c0*/  CS2R R8, SRZ ;  /* 0x0000000000087805 */ /* 0x000fe2000001ff00 */
[----:B------:R-:W-:Y:S01]  /*29d0*/  UMOV UR6, 0x400 ;  /* 0x0000040000067882 */ /* 0x000fe20000000000 */
[----:B------:R-:W-:Y:S01]  /*29e0*/  UMOV UR5, URZ ;  /* 0x000000ff00057c82 */ /* 0x000fe20008000000 */
[----:B------:R-:W-:-:S12]  /*29f0*/  ULEA UR6, UR52, UR6, 0x18 ;  /* 0x0000000634067291 */ /* 0x000fd8000f8ec0ff */
.L_x_50:
[----:B------:R-:W-:Y:S02]  /*2a00*/  LEA R2, R8, UR6, 0x3 ;  /* 0x0000000608027c11 */ /* 0x000fe4000f8e18ff */
[----:B------:R-:W-:-:S03]  /*2a10*/  SHF.L.U32 R5, R9, 0x1f, RZ ;  /* 0x0000001f09057819 */ /* 0x000fc600000006ff */
[----:B------:R-:W-:Y:S01]  /*2a20*/  VIADD R4, R2, 0xc0 ;  /* 0x000000c002047836 */ /* 0x000fe20000000000 */
[----:B------:R-:W2:Y:S02]  /*2a30*/  SYNCS.PHASECHK.TRANS64.TRYWAIT P0, [R2+URZ+0xb0], R5 ;  /* 0x0000b005020075a7 */ /* 0x000ea400080011ff */
[----:B--2---:R-:W-:Y:S05]  /*2a40*/  @!P0 BRA `(.L_x_47) ;  /* 0x0000005400fc8947 */ /* 0x004fea0003800000 */
.L_x_113:
[----:B------:R-:W-:Y:S01]  /*2a50*/  ULEA UR4, UR5, UR6, 0x3 ;  /* 0x0000000605047291 */ /* 0x000fe2000f8e18ff */
[----:B------:R-:W-:Y:S02]  /*2a60*/  PRMT R4, RZ, 0x654, R4 ;  /* 0x00000654ff047816 */ /* 0x000fe40000000004 */
[----:B--2---:R-:W-:Y:S01]  /*2a70*/  SHF.L.U32 R5, R12, 0x1f, RZ ;  /* 0x0000001f0c057819 */ /* 0x004fe200000006ff */
[----:B------:R-:W-:Y:S01]  /*2a80*/  UIADD3 UR7, UPT, UPT, UR4, 0x50, URZ ;  /* 0x0000005004077890 */ /* 0x000fe2000fffe0ff */
[----:B------:R2:W-:Y:S05]  /*2a90*/  SYNCS.ARRIVE.TRANS64.RED.A1T0 RZ, [R4+URZ], RZ ;  /* 0x000000ff04ff79a7 */ /* 0x0005ea00081004ff */
[----:B------:R-:W-:Y:S01]  /*2aa0*/  IMAD.U32 R7, RZ, RZ, UR7 ;  /* 0x00000007ff077e24 */ /* 0x000fe2000f8e00ff */
[----:B------:R-:W3:Y:S04]  /*2ab0*/  SYNCS.PHASECHK.TRANS64.TRYWAIT P0, [UR4+0x60], R5 ;  /* 0x00006005ff0075a7 */ /* 0x000ee80008001104 */
[----:B------:R-:W-:Y:S01]  /*2ac0*/  PRMT R6, R0, 0x654, R7 ;  /* 0x0000065400067816 */ /* 0x000fe20000000007 */
[----:B--2---:R-:W-:Y:S01]  /*2ad0*/  @!P2 IMAD.MOV.U32 R4, RZ, RZ, 0x10 ;  /* 0x00000010ff04a424 */ /* 0x004fe200078e00ff */
[----:B---3--:R-:W-:Y:S06]  /*2ae0*/  @!P0 BRA `(.L_x_48) ;  /* 0x0000005400e88947 */ /* 0x008fec0003800000 */
.L_x_115:
[----:B------:R-:W-:Y:S01]  /*2af0*/  ULEA UR8, UR5, UR6, 0x4 ;  /* 0x0000000605087291 */ /* 0x000fe2000f8e20ff */
[----:B------:R-:W-:Y:S01]  /*2b00*/  SEL R3, R6, R3, !P2 ;  /* 0x0000000306037207 */ /* 0x000fe20005000000 */
[----:B------:R-:W-:Y:S01]  /*2b10*/  UIADD3 UR9, UPT, UPT, UR4, 0x50, URZ ;  /* 0x0000005004097890 */ /* 0x000fe2000fffe0ff */
[----:B--2---:R-:W-:Y:S01]  /*2b20*/  LEA R2, R11, UR6, 0x3 ;  /* 0x000000060b027c11 */ /* 0x004fe2000f8e18ff */
[----:B------:R-:W-:Y:S01]  /*2b30*/  UIADD3 UR8, UPT, UPT, UR8, 0xe0, URZ ;  /* 0x000000e008087890 */ /* 0x000fe2000fffe0ff */
[----:B------:R-:W-:Y:S01]  /*2b40*/  SHF.L.U32 R5, R10, 0x1f, RZ ;  /* 0x0000001f0a057819 */ /* 0x000fe200000006ff */
[----:B------:R2:W-:Y:S01]  /*2b50*/  @!P2 SYNCS.ARRIVE.TRANS64.RED RZ, [R3+URZ], R4 ;  /* 0x0000000403ffa9a7 */ /* 0x0005e200080004ff */
[----:B------:R-:W-:Y:S01]  /*2b60*/  UIADD3 UR4, UPT, UPT, UR5, 0x1, URZ ;  /* 0x0000000105047890 */ /* 0x000fe2000fffe0ff */
[----:B------:R-:W-:-:S03]  /*2b70*/  VIADD R8, R8, 0x1 ;  /* 0x0000000108087836 */ /* 0x000fc60000000000 */
[----:B------:R-:W-:Y:S02]  /*2b80*/  UISETP.NE.AND UP0, UPT, UR4, 0x2, UPT ;  /* 0x000000020400788c */ /* 0x000fe4000bf05270 */
[----:B------:R-:W-:Y:S06]  /*2b90*/  UGETNEXTWORKID.BROADCAST [UR8], [UR9] ;  /* 0x00000000080073ca */ /* 0x000fec0008000100 */
[----:B------:R-:W-:Y:S01]  /*2ba0*/  USEL UR7, URZ, 0x1, UP0 ;  /* 0x00000001ff077887 */ /* 0x000fe20008000000 */
[----:B------:R-:W-:Y:S01]  /*2bb0*/  ISETP.NE.AND P0, PT, R8, 0x2, PT ;  /* 0x000000020800780c */ /* 0x000fe20003f05270 */
[----:B------:R-:W-:Y:S01]  /*2bc0*/  USEL UR5, UR4, URZ, UP0 ;  /* 0x000000ff04057287 */ /* 0x000fe20008000000 */
[----:B------:R-:W3:Y:S03]  /*2bd0*/  SYNCS.PHASECHK.TRANS64.TRYWAIT P1, [R2+URZ+0x50], R5 ;  /* 0x00005005020075a7 */ /* 0x000ee600080211ff */
[----:B------:R-:W-:Y:S01]  /*2be0*/  LOP3.LUT R12, R12, UR7, RZ, 0x3c, !PT ;  /* 0x000000070c0c7c12 */ /* 0x000fe2000f8e3cff */
[----:B--23--:R-:W-:Y:S07]  /*2bf0*/  @!P1 BRA `(.L_x_49) ;  /* 0x0000005400bc9947 */ /* 0x00cfee0003800000 */
.L_x_116:
[C---:B------:R-:W-:Y:S01]  /*2c00*/  LEA R4, R11.reuse, UR6, 0x4 ;  /* 0x000000060b047c11 */ /* 0x040fe2000f8e20ff */
[----:B--2---:R-:W-:Y:S01]  /*2c10*/  VIADD R2, R2, 0x60 ;  /* 0x0000006002027836 */ /* 0x004fe20000000000 */
[----:B------:R-:W-:Y:S01]  /*2c20*/  SEL R8, R8, RZ, P0 ;  /* 0x000000ff08087207 */ /* 0x000fe20000000000 */
[----:B------:R-:W-:-:S03]  /*2c30*/  VIADD R11, R11, 0x1 ;  /* 0x000000010b0b7836 */ /* 0x000fc60000000000 */
[----:B------:R-:W2:Y:S01]  /*2c40*/  LDS.128 R4, [R4+0xe0] ;  /* 0x0000e00004047984 */ /* 0x000ea20000000c00 */
[----:B------:R-:W-:Y:S02]  /*2c50*/  PRMT R2, RZ, 0x654, R2 ;  /* 0x00000654ff027816 */ /* 0x000fe40000000002 */
[C---:B------:R-:W-:Y:S01]  /*2c60*/  ISETP.NE.AND P1, PT, R11.reuse, 0x2, PT ;  /* 0x000000020b00780c */ /* 0x040fe20003f25270 */
[----:B------:R-:W-:Y:S01]  /*2c70*/  @!PT LDS RZ, [RZ] ;  /* 0x00000000fffff984 */ /* 0x000fe20000000800 */
[----:B------:R-:W-:Y:S01]  /*2c80*/  @!PT LDS RZ, [RZ] ;  /* 0x00000000fffff984 */ /* 0x000fe20000000800 */
[----:B------:R-:W-:Y:S01]  /*2c90*/  @!PT LDS RZ, [RZ] ;  /* 0x00000000fffff984 */ /* 0x000fe20000000800 */
[----:B------:R-:W-:Y:S01]  /*2ca0*/  @!PT LDS RZ, [RZ] ;  /* 0x00000000fffff984 */ /* 0x000fe20000000800 */
[----:B------:R3:W-:Y:S06]  /*2cb0*/  MEMBAR.ALL.CTA ;  /* 0x0000000000007992 */ /* 0x0007ec0000008000 */
[----:B---3--:R-:W3:Y:S01]  /*2cc0*/  FENCE.VIEW.ASYNC.S ;  /* 0x00000000000073c6 */ /* 0x008ee20000000000 */
[----:B------:R-:W-:Y:S01]  /*2cd0*/  SEL R11, R11, RZ, P1 ;  /* 0x000000ff0b0b7207 */ /* 0x000fe20000800000 */
[----:B---3--:R3:W-:Y:S01]  /*2ce0*/  SYNCS.ARRIVE.TRANS64.RED.A1T0 RZ, [R2+URZ], RZ ;  /* 0x000000ff02ff79a7 */ /* 0x0087e200081004ff */
[----:B--2---:R-:W-:-:S02]  /*2cf0*/  LOP3.LUT P3, RZ, R6, 0x1, RZ, 0xc0, !PT ;  /* 0x0000000106ff7812 */ /* 0x004fc4000786c0ff */
[----:B------:R-:W-:-:S04]  /*2d00*/  SEL R5, RZ, 0x1, P1 ;  /* 0x00000001ff057807 */ /* 0x000fc80000800000 */
[----:B------:R-:W-:Y:S02]  /*2d10*/  LOP3.LUT R10, R10, R5, RZ, 0x3c, !PT ;  /* 0x000000050a0a7212 */ /* 0x000fe400078e3cff */
[----:B---3--:R-:W-:-:S04]  /*2d20*/  SEL R2, RZ, 0x1, P0 ;  /* 0x00000001ff027807 */ /* 0x008fc80000000000 */
[----:B------:R-:W-:Y:S01]  /*2d30*/  LOP3.LUT R9, R9, R2, RZ, 0x3c, !PT ;  /* 0x0000000209097212 */ /* 0x000fe200078e3cff */
[----:B------:R-:W-:Y:S06]  /*2d40*/  @P3 BRA `(.L_x_50) ;  /* 0xfffffffc002c3947 */ /* 0x000fec000383ffff */
[----:B------:R-:W-:Y:S01]  /*2d50*/  ULEA UR4, UR5, UR6, 0x3 ;  /* 0x0000000605047291 */ /* 0x000fe2000f8e18ff */
[----:B------:R-:W-:-:S08]  /*2d60*/  SHF.L.U32 R3, R12, 0x1f, RZ ;  /* 0x0000001f0c037819 */ /* 0x000fd000000006ff */
[----:B------:R-:W2:Y:S02]  /*2d70*/  SYNCS.PHASECHK.TRANS64 P0, [UR4+0x60], R3 ;  /* 0x00006003ff0075a7 */ /* 0x000ea40008001004 */
[----:B--2---:R-:W-:Y:S05]  /*2d80*/  @P0 BRA `(.L_x_51) ;  /* 0x0000000000080947 */ /* 0x004fea0003800000 */
[----:B------:R-:W2:Y:S02]  /*2d90*/  SYNCS.PHASECHK.TRANS64.TRYWAIT P0, [UR4+0x60], R3 ;  /* 0x00006003ff0075a7 */ /* 0x000ea40008001104 */
[----:B--2---:R-:W-:Y:S05]  /*2da0*/  @!P0 BRA `(.L_x_52) ;  /* 0x0000005400648947 */ /* 0x004fea0003800000 */
.L_x_51:
[----:B------:R-:W-:-:S04]  /*2db0*/  UIADD3 UR7, UPT, UPT, UR5, 0x1, URZ ;  /* 0x0000000105077890 */ /* 0x000fc8000fffe0ff */
[----:B------:R-:W-:-:S04]  /*2dc0*/  UISETP.NE.AND UP0, UPT, UR7, 0x2, UPT ;  /* 0x000000020700788c */ /* 0x000fc8000bf05270 */
[----:B------:R-:W-:Y:S02]  /*2dd0*/  USEL UR8, URZ, 0x1, UP0 ;  /* 0x00000001ff087887 */ /* 0x000fe40008000000 */
[----:B------:R-:W-:-:S04]  /*2de0*/  USEL UR7, UR7, URZ, UP0 ;  /* 0x000000ff07077287 */ /* 0x000fc80008000000 */
[----:B------:R-:W-:Y:S01]  /*2df0*/  ULEA UR7, UR7, UR6, 0x3 ;  /* 0x0000000607077291 */ /* 0x000fe2000f8e18ff */
[----:B--2---:R-:W-:-:S04]  /*2e00*/  LOP3.LUT R3, R12, UR8, RZ, 0x3c, !PT ;  /* 0x000000080c037c12 */ /* 0x004fc8000f8e3cff */
[----:B------:R-:W-:-:S04]  /*2e10*/  SHF.L.U32 R0, R3, 0x1f, RZ ;  /* 0x0000001f03007819 */ /* 0x000fc800000006ff */
[----:B------:R-:W2:Y:S02]  /*2e20*/  SYNCS.PHASECHK.TRANS64 P0, [UR7+0x60], R0 ;  /* 0x00006000ff0075a7 */ /* 0x000ea40008001007 */
[----:B-12---:R-:W-:Y:S05]  /*2e30*/  @P0 EXIT ;  /* 0x000000000000094d */ /* 0x006fea0003800000 */
[----:B------:R-:W-:Y:S02]  /*2e40*/  SHF.L.U32 R3, R3, 0x1f, RZ ;  /* 0x0000001f03037819 */ /* 0x000fe400000006ff */
[----:B------:R-:W-:-:S07]  /*2e50*/  MOV R0, UR7 ;  /* 0x0000000700007c02 */ /* 0x000fce0008000f00 */
.L_x_53:
[----:B-1----:R1:W2:Y:S02]  /*2e60*/  SYNCS.PHASECHK.TRANS64.TRYWAIT P0, [R0+URZ+0x60], R3 ;  /* 0x00006003000075a7 */ /* 0x0022a400080011ff */
[----:B--2---:R-:W-:Y:S05]  /*2e70*/  @!P0 NANOSLEEP.SYNCS 0x989680 ;  /* 0x009896800000895d */ /* 0x004fea0003900000 */
[----:B------:R-:W2:Y:S02]  /*2e80*/  @!P0 SYNCS.PHASECHK.TRANS64 P0, [R0+URZ+0x60], R3 ;  /* 0x00006003000085a7 */ /* 0x000ea400080010ff */
[----:B--2---:R-:W-:Y:S05]  /*2e90*/  @P0 EXIT ;  /* 0x000000000000094d */ /* 0x004fea0003800000 */
[----:B------:R-:W-:Y:S05]  /*2ea0*/  BRA `(.L_x_53) ;  /* 0xfffffffc00ec7947 */ /* 0x000fea000383ffff */
.L_x_46:
[----:B------:R-:W-:Y:S05]  /*2eb0*/  BRA.U UP4, `(.L_x_54) ;  /* 0x0000001104407547 */ /* 0x000fea000b800000 */
[----:B------:R-:W-:Y:S01]  /*2ec0*/  UMOV UR4, 0x40 ;  /* 0x0000004000047882 */ /* 0x000fe20000000000 */
[----:B------:R-:W-:Y:S01]  /*2ed0*/  NOP ;  /* 0x0000000000007918 */ /* 0x000fe20000000000 */
[----:B------:R-:W-:Y:S01]  /*2ee0*/  ULEA UR5, UR52, UR4, 0x18 ;  /* 0x0000000434057291 */ /* 0x000fe2000f8ec0ff */
[----:B------:R-:W-:Y:S02]  /*2ef0*/  UMOV UR6, 0x400 ;  /* 0x0000040000067882 */ /* 0x000fe40000000000 */
[----:B------:R-:W-:-:S06]  /*2f00*/  ULEA UR6, UR52, UR6, 0x18 ;  /* 0x0000000634067291 */ /* 0x000fcc000f8ec0ff */
[----:B------:R-:W2:Y:S02]  /*2f10*/  LDS.U8 R0, [UR5+0x1c] ;  /* 0x00001c05ff007984 */ /* 0x000ea40008000000 */
[----:B--2---:R-:W-:-:S13]  /*2f20*/  ISETP.NE.AND P0, PT, R0, RZ, PT ;  /* 0x000000ff0000720c */ /* 0x004fda0003f05270 */
[----:B------:R-:W-:Y:S05]  /*2f30*/  @P0 BRA `(.L_x_55) ;  /* 0x0000000000580947 */ /* 0x000fea0003800000 */
[----:B------:R-:W-:-:S13]  /*2f40*/  ELECT P0, URZ, PT ;  /* 0x0000000000ff782f */ /* 0x000fda0003800000 */
[----:B------:R-:W-:Y:S05]  /*2f50*/  @!P0 BRA `(.L_x_56) ;  /* 0x0000000000608947 */ /* 0x000fea0003800000 */
[----:B------:R-:W-:Y:S01]  /*2f60*/  UMOV UR4, 0x10 ;  /* 0x0000001000047882 */ /* 0x000fe20000000000 */
[----:B------:R-:W-:Y:S01]  /*2f70*/  HFMA2 R0, -RZ, RZ, 0, 5.9604644775390625e-08 ;  /* 0x00000001ff007431 */ /* 0x000fe200000001ff */
[----:B------:R-:W-:-:S03]  /*2f80*/  MOV R3, 0xffff ;  /* 0x0000ffff00037802 */ /* 0x000fc60000000f00 */
[----:B------:R-:W-:Y:S04]  /*2f90*/  DEPBAR.LE SB2, 0x36 ;  /* 0x0000ad800000791a */ /* 0x000fe80000000000 */
[----:B------:R-:W2:Y:S02]  /*2fa0*/  UTCATOMSWS.FIND_AND_SET.ALIGN UP0, UR4, UR4 ;  /* 0x00000004000475e3 */ /* 0x000ea40008000800 */
[----:B--2---:R-:W-:Y:S01]  /*2fb0*/  MOV R4, UR4 ;  /* 0x0000000400047c02 */ /* 0x004fe20008000f00 */
[----:B------:R-:W-:Y:S06]  /*2fc0*/  BRA.U UP0, `(.L_x_57) ;  /* 0x0000000100187547 */ /* 0x000fec000b800000 */
.L_x_58:
[----:B------:R-:W-:Y:S05]  /*2fd0*/  NANOSLEEP 0x64 ;  /* 0x000000640000795d */ /* 0x000fea0003800000 */
[----:B------:R-:W-:-:S05]  /*2fe0*/  UMOV UR4, 0x10 ;  /* 0x0000001000047882 */ /* 0x000fca0000000000 */
[----:B------:R-:W-:Y:S04]  /*2ff0*/  DEPBAR.LE SB2, 0x36 ;  /* 0x0000ad800000791a */ /* 0x000fe80000000000 */
[----:B------:R-:W2:Y:S02]  /*3000*/  UTCATOMSWS.FIND_AND_SET.ALIGN UP0, UR4, UR4 ;  /* 0x00000004000475e3 */ /* 0x000ea40008000800 */
[----:B--2---:R-:W-:Y:S01]  /*3010*/  MOV R4, UR4 ;  /* 0x0000000400047c02 */ /* 0x004fe20008000f00 */
[----:B------:R-:W-:Y:S05]  /*3020*/  BRA.U !UP0, `(.L_x_58) ;  /* 0xfffffffd08e87547 */ /* 0x000fea000b83ffff */
.L_x_57:
[-C--:B------:R-:W-:Y:S02]  /*3030*/  SHF.L.U32 R3, R3, R4.reuse, RZ ;  /* 0x0000000403037219 */ /* 0x080fe400000006ff */
[----:B------:R-:W-:Y:S01]  /*3040*/  SHF.L.U32 R0, R0, R4, RZ ;  /* 0x0000000400007219 */ /* 0x000fe200000006ff */
[----:B------:R-:W-:Y:S02]  /*3050*/  IMAD.SHL.U32 R4, R4, 0x20, RZ ;  /* 0x0000002004047824 */ /* 0x000fe400078e00ff */
[----:B------:R2:W-:Y:S04]  /*3060*/  ATOMS.OR RZ, [UR5+0x14], R3 ;  /* 0x00001403ffff798c */ /* 0x0005e8000b000005 */
[----:B------:R2:W-:Y:S04]  /*3070*/  ATOMS.OR RZ, [UR5+0x18], R0 ;  /* 0x00001800ffff798c */ /* 0x0005e8000b000005 */
[----:B------:R2:W-:Y:S01]  /*3080*/  STS [UR6+0x100], R4 ;  /* 0x00010004ff007988 */ /* 0x0005e20008000806 */
[----:B------:R-:W-:Y:S05]  /*3090*/  BRA `(.L_x_56) ;  /* 0x0000000000107947 */ /* 0x000fea0003800000 */
.L_x_55:
[----:B------:R-:W-:Y:S02]  /*30a0*/  MOV R0, 0xffffffff ;  /* 0xffffffff00007802 */ /* 0x000fe40000000f00 */
[----:B------:R-:W-:-:S03]  /*30b0*/  MOV R4, 0x30e0 ;  /* 0x000030e000047802 */ /* 0x000fc60000000f00 */
[----:B------:R2:W-:Y:S04]  /*30c0*/  STS [UR6+0x100], R0 ;  /* 0x00010000ff007988 */ /* 0x0005e80008000806 */
[----:B-12--5:R-:W-:Y:S05]  /*30d0*/  CALL.REL.NOINC `($__internal_1_$__cuda_sm10x_tcgen05_guardrail_trap_phase_invalid_during_alloc) ;  /* 0x0000005400e47944 */ /* 0x026fea0003c00000 */
.L_x_56:
[----:B------:R-:W-:Y:S05]  /*30e0*/  WARPSYNC.ALL ;  /* 0x0000000000007948 */ /* 0x000fea0003800000 */
[----:B------:R-:W3:Y:S01]  /*30f0*/  S2UR UR4, SR_CgaCtaId ;  /* 0x00000000000479c3 */ /* 0x000ee20000008800 */
[----:B------:R-:W-:Y:S01]  /*3100*/  UMOV UR43, 0x400 ;  /* 0x00000400002b7882 */ /* 0x000fe20000000000 */
[----:B------:R-:W-:-:S06]  /*3110*/  NOP ;  /* 0x0000000000007918 */ /* 0x000fcc0000000000 */
[----:B------:R-:W-:Y:S06]  /*3120*/  BAR.ARV 0x6, 0xa0 ;  /* 0x0182800000007b1d */ /* 0x000fec0000002000 */
[----:B------:R-:W4:Y:S01]  /*3130*/  LDCU UR6, c[0x0][0x38c] ;  /* 0x00007180ff0677ac */ /* 0x000f220008000800 */
[----:B------:R-:W-:Y:S01]  /*3140*/  LOP3.LUT R2, R2, 0xffff, RZ, 0xc0, !PT ;  /* 0x0000ffff02027812 */ /* 0x000fe200078ec0ff */
[----:B------:R-:W-:Y:S01]  /*3150*/  IMAD.MOV.U32 R11, RZ, RZ, 0x1 ;  /* 0x00000001ff0b7424 */ /* 0x000fe200078e00ff */
[----:B------:R-:W-:Y:S01]  /*3160*/  CS2R R8, SRZ ;  /* 0x0000000000087805 */ /* 0x000fe2000001ff00 */
[----:B------:R-:W1:Y:S01]  /*3170*/  LDCU UR7, c[0x0][0x38c] ;  /* 0x00007180ff0777ac */ /* 0x000e620008000800 */
[----:B------:R-:W-:Y:S01]  /*3180*/  R2UR UR44, R2 ;  /* 0x00000000022c72ca */ /* 0x000fe200000e0000 */
[----:B------:R-:W-:Y:S01]  /*3190*/  IMAD.MOV.U32 R10, RZ, RZ, RZ ;  /* 0x000000ffff0a7224 */ /* 0x000fe200078e00ff */
[----:B------:R-:W-:Y:S01]  /*31a0*/  UMOV UR46, URZ ;  /* 0x000000ff002e7c82 */ /* 0x000fe20008000000 */
[----:B------:R-:W-:Y:S01]  /*31b0*/  UMOV UR41, URZ ;  /* 0x000000ff00297c82 */ /* 0x000fe20008000000 */
[----:B---3--:R-:W-:Y:S01]  /*31c0*/  ULEA UR43, UR4, UR43, 0x18 ;  /* 0x0000002b042b7291 */ /* 0x008fe2000f8ec0ff */
[----:B------:R-:W-:Y:S01]  /*31d0*/  UMOV UR62, 0x0 ;  /* 0x00000000003e7882 */ /* 0x000fe20000000000 */
[----:B------:R-:W-:-:S02]  /*31e0*/  UMOV UR63, 0x4280010 ;  /* 0x04280010003f7882 */ /* 0x000fc40000000000 */
[----:B------:R-:W-:Y:S02]  /*31f0*/  UIADD3 UR5, UPT, UPT, UR43, 0x5300, URZ ;  /* 0x000053002b057890 */ /* 0x000fe4000fffe0ff */
[----:B------:R-:W-:Y:S02]  /*3200*/  UIADD3 UR4, UPT, UPT, UR43, 0x11300, URZ ;  /* 0x000113002b047890 */ /* 0x000fe4000fffe0ff */
[----:B----4-:R-:W-:Y:S01]  /*3210*/  UIADD3 UR6, UPT, UPT, UR6, 0xff, URZ ;  /* 0x000000ff06067890 */ /* 0x010fe2000fffe0ff */
[----:B--2---:R-:W2:Y:S01]  /*3220*/  LDS R0, [UR43+0x100] ;  /* 0x0001002bff007984 */ /* 0x004ea20008000800 */
[----:B------:R-:W-:Y:S02]  /*3230*/  USHF.R.U32.HI UR5, URZ, 0x4, UR5 ;  /* 0x00000004ff057899 */ /* 0x000fe40008011605 */
[----:B------:R-:W-:Y:S02]  /*3240*/  USHF.R.S32.HI UR64, URZ, 0x1f, UR6 ;  /* 0x0000001fff407899 */ /* 0x000fe40008011406 */
[----:B------:R-:W-:-:S02]  /*3250*/  USHF.R.U32.HI UR4, URZ, 0x4, UR4 ;  /* 0x00000004ff047899 */ /* 0x000fc40008011604 */
[----:B------:R-:W-:Y:S02]  /*3260*/  ULEA.HI UR64, UR64, UR6, URZ, 0x8 ;  /* 0x0000000640407291 */ /* 0x000fe4000f8f40ff */
[----:B------:R-:W-:Y:S02]  /*3270*/  ULOP3.LUT UR5, UR5, 0x3fff, URZ, 0xc0, !UPT ;  /* 0x00003fff05057892 */ /* 0x000fe4000f8ec0ff */
[----:B------:R-:W-:Y:S02]  /*3280*/  USHF.R.S32.HI UR64, URZ, 0x8, UR64 ;  /* 0x00000008ff407899 */ /* 0x000fe40008011440 */
[----:B------:R-:W-:Y:S02]  /*3290*/  ULOP3.LUT UR4, UR4, 0x3fff, URZ, 0xc0, !UPT ;  /* 0x00003fff04047892 */ /* 0x000fe4000f8ec0ff */
[----:B------:R-:W-:Y:S01]  /*32a0*/  UISETP.LT.AND UP0, UPT, UR64, 0x1, UPT ;  /* 0x000000014000788c */ /* 0x000fe2000bf01270 */
[----:B------:R-:W-:Y:S01]  /*32b0*/  UMOV UR60, 0x0 ;  /* 0x00000000003c7882 */ /* 0x000fe20000000000 */
[----:B------:R-:W-:-:S02]  /*32c0*/  UMOV UR61, 0x4280010 ;  /* 0x04280010003d7882 */ /* 0x000fc40000000000 */
[----:B------:R-:W-:Y:S01]  /*32d0*/  USEL UR65, UR64, 0x1, !UP0 ;  /* 0x0000000140417887 */ /* 0x000fe2000c000000 */
[----:B------:R-:W-:Y:S01]  /*32e0*/  UMOV UR58, 0x0 ;  /* 0x00000000003a7882 */ /* 0x000fe20000000000 */
[----:B------:R-:W-:Y:S01]  /*32f0*/  UMOV UR59, 0x4280010 ;  /* 0x04280010003b7882 */ /* 0x000fe20000000000 */
[----:B------:R-:W-:Y:S01]  /*3300*/  UMOV UR56, 0x0 ;  /* 0x0000000000387882 */ /* 0x000fe20000000000 */
[----:B------:R-:W-:Y:S01]  /*3310*/  UMOV UR57, 0x4280010 ;  /* 0x0428001000397882 */ /* 0x000fe20000000000 */
[----:B------:R-:W-:Y:S01]  /*3320*/  UMOV UR54, 0x0 ;  /* 0x0000000000367882 */ /* 0x000fe20000000000 */
[----:B------:R-:W-:Y:S01]  /*3330*/  UMOV UR55, 0x4280010 ;  /* 0x0428001000377882 */ /* 0x000fe20000000000 */
[----:B------:R-:W-:Y:S01]  /*3340*/  UMOV UR52, 0x0 ;  /* 0x0000000000347882 */ /* 0x000fe20000000000 */
[----:B------:R-:W-:Y:S01]  /*3350*/  UMOV UR53, 0x4280010 ;  /* 0x0428001000357882 */ /* 0x000fe20000000000 */
[----:B------:R-:W-:Y:S02]  /*3360*/  ULOP3.LUT UR45, UR5, 0x10000, URZ, 0xfc, !UPT ;  /* 0x00010000052d7892 */ /* 0x000fe4000f8efcff */
[----:B------:R-:W-:-:S02]  /*3370*/  ULOP3.LUT UR4, UR4, 0x10000, URZ, 0xfc, !UPT ;  /* 0x0001000004047892 */ /* 0x000fc4000f8efcff */
[----:B------:R-:W-:Y:S02]  /*3380*/  UIADD3 UR65, UPT, UPT, -UR65, URZ, URZ ;  /* 0x000000ff41417290 */ /* 0x000fe4000fffe1ff */
[----:B-1----:R-:W-:Y:S01]  /*3390*/  UISETP.GE.AND UP4, UPT, UR7, 0x1, UPT ;  /* 0x000000010700788c */ /* 0x002fe2000bf86270 */
[----:B------:R-:W-:Y:S01]  /*33a0*/  UMOV UR50, 0x0 ;  /* 0x0000000000327882 */ /* 0x000fe20000000000 */
[----:B------:R-:W-:Y:S01]  /*33b0*/  UMOV UR51, 0x4280010 ;  /* 0x0428001000337882 */ /* 0x000fe20000000000 */
[----:B------:R-:W-:Y:S01]  /*33c0*/  UMOV UR48, 0x0 ;  /* 0x0000000000307882 */ /* 0x000fe20000000000 */
[----:B--2---:R-:W-:Y:S01]  /*33d0*/  R2UR UR66, R0 ;  /* 0x00000000004272ca */ /* 0x004fe200000e0000 */
[----:B------:R-:W-:-:S14]  /*33e0*/  UMOV UR49, 0x4280010 ;  /* 0x0428001000317882 */ /* 0x000fdc0000000000 */
.L_x_65:
[----:B------:R-:W-:Y:S02]  /*33f0*/  LEA R0, R10, UR43, 0x3 ;  /* 0x0000002b0a007c11 */ /* 0x000fe4000f8e18ff */
[----:B------:R-:W-:Y:S02]  /*3400*/  SHF.L.U32 R5, R9, 0x1f, RZ ;  /* 0x0000001f09057819 */ /* 0x000fe400000006ff */
[----:B------:R-:W-:Y:S01]  /*3410*/  PLOP3.LUT P0, PT, PT, PT, UP4, 0x80, 0x8 ;  /* 0x000000000008781c */ /* 0x000fe20003f0f048 */
[----:B------:R-:W-:Y:S01]  /*3420*/  VIADD R3, R0, 0x60 ;  /* 0x0000006000037836 */ /* 0x000fe20000000000 */
[----:B-1----:R-:W1:Y:S02]  /*3430*/  SYNCS.PHASECHK.TRANS64.TRYWAIT P1, [R0+URZ+0x50], R5 ;  /* 0x00005005000075a7 */ /* 0x002e6400080211ff */
[----:B-1-3--:R-:W-:Y:S09]  /*3440*/  @!P1 BRA `(.L_x_59) ;  /* 0x0000004c00d49947 */ /* 0x00aff20003800000 */
.L_x_118:
[----:B------:R-:W-:Y:S01]  /*3450*/  LEA R4, R10, UR43, 0x4 ;  /* 0x0000002b0a047c11 */ /* 0x000fe2000f8e20ff */
[----:B------:R-:W-:Y:S01]  /*3460*/  @UP4 ULEA UR5, UR41, UR43, 0x3 ;  /* 0x0000002b29054291 */ /* 0x000fe2000f8e18ff */
[----:B------:R-:W-:Y:S01]  /*3470*/  PLOP3.LUT P2, PT, PT, PT, PT, 0x80, 0x8 ;  /* 0x000000000008781c */ /* 0x000fe20003f4f070 */
[----:B------:R-:W-:Y:S01]  /*3480*/  ULEA UR47, UR46, UR43, 0x3 ;  /* 0x0000002b2e2f7291 */ /* 0x000fe2000f8e18ff */
[----:B------:R-:W-:Y:S02]  /*3490*/  PRMT R3, RZ, 0x654, R3 ;  /* 0x00000654ff037816 */ /* 0x000fe40000000003 */
[----:B-1----:R-:W1:Y:S01]  /*34a0*/  LDS.128 R4, [R4+0xe0] ;  /* 0x0000e00004047984 */ /* 0x002e620000000c00 */
[----:B------:R-:W-:Y:S02]  /*34b0*/  @P0 SHF.L.U32 R2, R8, 0x1f, RZ ;  /* 0x0000001f08020819 */ /* 0x000fe400000006ff */
[----:B------:R-:W-:Y:S01]  /*34c0*/  SHF.L.U32 R0, R11, 0x1f, RZ ;  /* 0x0000001f0b007819 */ /* 0x000fe200000006ff */
[----:B------:R-:W-:Y:S01]  /*34d0*/  @!PT LDS RZ, [RZ] ;  /* 0x00000000fffff984 */ /* 0x000fe20000000800 */
[----:B------:R-:W-:Y:S01]  /*34e0*/  @!PT LDS RZ, [RZ] ;  /* 0x00000000fffff984 */ /* 0x000fe20000000800 */
[----:B------:R-:W-:Y:S01]  /*34f0*/  @!PT LDS RZ, [RZ] ;  /* 0x00000000fffff984 */ /* 0x000fe20000000800 */
[----:B------:R-:W-:Y:S01]  /*3500*/  @!PT LDS RZ, [RZ] ;  /* 0x00000000fffff984 */ /* 0x000fe20000000800 */
[----:B------:R2:W-:Y:S06]  /*3510*/  MEMBAR.ALL.CTA ;  /* 0x0000000000007992 */ /* 0x0005ec0000008000 */
[----:B--2---:R-:W2:Y:S02]  /*3520*/  FENCE.VIEW.ASYNC.S ;  /* 0x00000000000073c6 */ /* 0x004ea40000000000 */
[----:B--2---:R2:W-:Y:S01]  /*3530*/  SYNCS.ARRIVE.TRANS64.RED.A1T0 RZ, [R3+URZ], RZ ;  /* 0x000000ff03ff79a7 */ /* 0x0045e200081004ff */
[----:B------:R2:W3:Y:S01]  /*3540*/  @P0 SYNCS.PHASECHK.TRANS64.TRYWAIT P2, [UR5], R2 ;  /* 0x00000002ff0005a7 */ /* 0x0004e20008041105 */
[----:B------:R-:W-:Y:S01]  /*3550*/  ULEA.HI UR5, UR46, UR46, URZ, 0x1 ;  /* 0x0000002e2e057291 */ /* 0x000fe2000f8f08ff */
[----:B-1----:R-:W-:-:S03]  /*3560*/  LOP3.LUT P1, RZ, R6, 0x1, RZ, 0xc0, !PT ;  /* 0x0000000106ff7812 */ /* 0x002fc6000782c0ff */
[----:B------:R-:W-:Y:S02]  /*3570*/  ULOP3.LUT UR6, UR5, 0xffe, URZ, 0xc0, !UPT ;  /* 0x00000ffe05067892 */ /* 0x000fe4000f8ec0ff */
[----:B------:R-:W-:Y:S02]  /*3580*/  USHF.R.U32.HI UR38, URZ, 0x1, UR5 ;  /* 0x00000001ff267899 */ /* 0x000fe40008011605 */
[----:B------:R-:W-:Y:S02]  /*3590*/  UIADD3 UR5, UPT, UPT, -UR6, UR46, URZ ;  /* 0x0000002e06057290 */ /* 0x000fe4000fffe1ff */
[----:B------:R-:W-:-:S04]  /*35a0*/  UIMAD UR38, UR38, 0xa0, UR66 ;  /* 0x000000a0262678a4 */ /* 0x000fc8000f8e0242 */
[----:B------:R-:W-:Y:S01]  /*35b0*/  ULEA UR38, UR5, UR38, 0x14 ;  /* 0x0000002605267291 */ /* 0x000fe2000f8ea0ff */
[----:B------:R-:W1:Y:S02]  /*35c0*/  SYNCS.PHASECHK.TRANS64.TRYWAIT P0, [UR47+0x90], R0 ;  /* 0x00009000ff0075a7 */ /* 0x000e64000800112f */
[----:B-123--:R-:W-:Y:S09]  /*35d0*/  @!P0 BRA `(.L_x_60) ;  /* 0x0000004c00848947 */ /* 0x00eff20003800000 */
.L_x_120:
[----:B------:R-:W-:Y:S01]  /*35e0*/  IADD3 R10, PT, PT, R10, 0x1, RZ ;  /* 0x000000010a0a7810 */ /* 0x000fe20007ffe0ff */
[----:B------:R-:W-:Y:S06]  /*35f0*/  BRA.U !UP4, `(.L_x_61) ;  /* 0x000000050c107547 */ /* 0x000fec000b800000 */
[----:B------:R-:W-:Y:S01]  /*3600*/  UPLOP3.LUT UP2, UPT, UPT, UPT, UPT, 0x40, 0x4 ;  /* 0x000000000004789c */ /* 0x000fe20003f4e870 */
[----:B------:R-:W-:Y:S01]  /*3610*/  UMOV UR40, UR65 ;  /* 0x0000004100287c82 */ /* 0x000fe20008000000 */
[----:B------:R-:W-:Y:S01]  /*3620*/  UMOV UR39, UR64 ;  /* 0x0000004000277c82 */ /* 0x000fe20008000000 */
[----:B------:R-:W-:-:S08]  /*3630*/  UMOV UR5, UR41 ;  /* 0x0000002900057c82 */ /* 0x000fd00008000000 */
.L_x_64:
[----:B------:R-:W-:Y:S02]  /*3640*/  UIADD3 UR40, UPT, UPT, UR40, 0x1, URZ ;  /* 0x0000000128287890 */ /* 0x000fe4000fffe0ff */
[----:B--2---:R-:W-:Y:S02]  /*3650*/  ULEA UR7, UR5, UR43, 0x3 ;  /* 0x0000002b05077291 */ /* 0x004fe4000f8e18ff */
[----:B------:R-:W-:Y:S01]  /*3660*/  UISETP.NE.AND UP3, UPT, UR40, URZ, UPT ;  /* 0x000000ff2800728c */ /* 0x000fe2000bf65270 */
[----:B---3--:R-:W-:Y:S10]  /*3670*/  @P2 BRA `(.L_x_62) ;  /* 0x00000000000c2947 */ /* 0x008ff40003800000 */
[----:B-1----:R-:W-:Y:S04]  /*3680*/  SHF.L.U32 R3, R8, 0x1f, RZ ;  /* 0x0000001f08037819 */ /* 0x002fe800000006ff */
[----:B------:R-:W1:Y:S02]  /*3690*/  SYNCS.PHASECHK.TRANS64.TRYWAIT P0, [UR7], R3 ;  /* 0x00000003ff0075a7 */ /* 0x000e640008001107 */
[----:B-1----:R-:W-:Y:S05]  /*36a0*/  @!P0 BRA `(.L_x_63) ;  /* 0x0000004c00688947 */ /* 0x002fea0003800000 */
.L_x_62:
[----:B------:R-:W-:Y:S01]  /*36b0*/  UISETP.NE.AND UP0, UPT, UR39, 0x1, UPT ;  /* 0x000000012700788c */ /* 0x000fe2000bf05270 */
[----:B------:R-:W-:Y:S01]  /*36c0*/  PLOP3.LUT P2, PT, PT, PT, PT, 0x80, 0x8 ;  /* 0x000000000008781c */ /* 0x000fe20003f4f070 */
[----:B------:R-:W-:Y:S02]  /*36d0*/  UIADD3 UR6, UPT, UPT, UR5, 0x1, URZ ;  /* 0x0000000105067890 */ /* 0x000fe4000fffe0ff */
[----:B------:R-:W-:Y:S02]  /*36e0*/  UIADD3 UR42, UPT, UPT, UR7, 0x18, URZ ;  /* 0x00000018072a7890 */ /* 0x000fe4000fffe0ff */
[----:B------:R-:W-:Y:S01]  /*36f0*/  UISETP.NE.AND UP1, UPT, UR6, 0x3, UPT ;  /* 0x000000030600788c */ /* 0x000fe2000bf25270 */
[----:B------:R-:W-:Y:S01]  /*3700*/  PLOP3.LUT P0, PT, PT, PT, UP0, 0x80, 0x8 ;  /* 0x000000000008781c */ /* 0x000fe20003f0f008 */
[----:B------:R-:W-:Y:S02]  /*3710*/  UIADD3 UR39, UPT, UPT, UR39, -0x1, URZ ;  /* 0xffffffff27277890 */ /* 0x000fe4000fffe0ff */
[----:B------:R-:W-:Y:S02]  /*3720*/  USEL UR8, URZ, 0x1, UP1 ;  /* 0x00000001ff087887 */ /* 0x000fe40008800000 */
[----:B------:R-:W-:Y:S01]  /*3730*/  USEL UR41, UR6, URZ, UP1 ;  /* 0x000000ff06297287 */ /* 0x000fe20008800000 */
[----:B------:R-:W-:Y:S01]  /*3740*/  UMOV UR7, 0x40004040 ;  /* 0x4000404000077882 */ /* 0x000fe20000000000 */
[----:B------:R-:W-:Y:S02]  /*3750*/  UMOV UR9, 0x40004040 ;  /* 0x4000404000097882 */ /* 0x000fe40000000000 */
[----:B------:R-:W-:Y:S01]  /*3760*/  @UP0 ULEA UR6, UR41, UR43, 0x3 ;  /* 0x0000002b29060291 */ /* 0x000fe2000f8e18ff */
[----:B------:R-:W-:Y:S01]  /*3770*/  LOP3.LUT R8, R8, UR8, RZ, 0x3c, !PT ;  /* 0x0000000808087c12 */ /* 0x000fe2000f8e3cff */
[----:B------:R-:W-:Y:S01]  /*3780*/  ULEA UR8, UR5, UR45, 0xa ;  /* 0x0000002d05087291 */ /* 0x000fe2000f8e50ff */
[----:B------:R-:W-:Y:S02]  /*3790*/  UMOV UR37, 0x40004040 ;  /* 0x4000404000257882 */ /* 0x000fe40000000000 */
[----:B-1----:R-:W-:Y:S01]  /*37a0*/  @P0 SHF.L.U32 R0, R8, 0x1f, RZ ;  /* 0x0000001f08000819 */ /* 0x002fe200000006ff */
[----:B------:R-:W-:Y:S02]  /*37b0*/  UIADD3 UR34, UPT, UPT, UR8, 0x2, URZ ;  /* 0x0000000208227890 */ /* 0x000fe4000fffe0ff */
[----:B------:R-:W-:Y:S01]  /*37c0*/  UIADD3 UR30, UPT, UPT, UR8, 0x4, URZ ;  /* 0x00000004081e7890 */ /* 0x000fe2000fffe0ff */
[----:B------:R2:W3:Y:S01]  /*37d0*/  @P0 SYNCS.PHASECHK.TRANS64.TRYWAIT P2, [UR6], R0 ;  /* 0x00000000ff0005a7 */ /* 0x0004e20008041106 */
[----:B------:R-:W-:Y:S02]  /*37e0*/  UIMAD UR6, UR5, 0xa00, UR4 ;  /* 0x00000a00050678a4 */ /* 0x000fe4000f8e0204 */
[----:B------:R-:W-:Y:S02]  /*37f0*/  UIADD3 UR26, UPT, UPT, UR8, 0x6, URZ ;  /* 0x00000006081a7890 */ /* 0x000fe4000fffe0ff */
[----:B------:R-:W-:Y:S02]  /*3800*/  UIADD3 UR36, UPT, UPT, UR6, 0x2, URZ ;  /* 0x0000000206247890 */ /* 0x000fe4000fffe0ff */
[----:B------:R-:W-:Y:S02]  /*3810*/  UIADD3 UR32, UPT, UPT, UR6, 0x4, URZ ;  /* 0x0000000406207890 */ /* 0x000fe4000fffe0ff */
[----:B------:R-:W-:Y:S01]  /*3820*/  UIADD3 UR28, UPT, UPT, UR6, 0x6, URZ ;  /* 0x00000006061c7890 */ /* 0x000fe2000fffe0ff */
[----:B------:R2:W-:Y:S01]  /*3830*/  UTCQMMA gdesc[UR8], gdesc[UR6], tmem[UR38], tmem[UR62], idesc[UR63], UP2 ;  /* 0x00ff3e06080075ea */ /* 0x0005e20009000326 */
[----:B------:R-:W-:Y:S02]  /*3840*/  UIADD3 UR24, UPT, UPT, UR6, 0x500, URZ ;  /* 0x0000050006187890 */ /* 0x000fe4000fffe0ff */
[----:B------:R-:W-:Y:S02]  /*3850*/  UIADD3 UR22, UPT, UPT, UR8, 0x200, URZ ;  /* 0x0000020008167890 */ /* 0x000fe4000fffe0ff */
[----:B------:R-:W-:Y:S02]  /*3860*/  UIADD3 UR20, UPT, UPT, UR6, 0x502, URZ ;  /* 0x0000050206147890 */ /* 0x000fe4000fffe0ff */
[----:B------:R-:W-:Y:S02]  /*3870*/  UIADD3 UR18, UPT, UPT, UR8, 0x202, URZ ;  /* 0x0000020208127890 */ /* 0x000fe4000fffe0ff */
[----:B------:R-:W-:Y:S02]  /*3880*/  UIADD3 UR16, UPT, UPT, UR6, 0x504, URZ ;  /* 0x0000050406107890 */ /* 0x000fe4000fffe0ff */
[----:B------:R-:W-:Y:S02]  /*3890*/  UIADD3 UR14, UPT, UPT, UR8, 0x204, URZ ;  /* 0x00000204080e7890 */ /* 0x000fe4000fffe0ff */
[----:B------:R-:W-:Y:S02]  /*38a0*/  UIADD3 UR12, UPT, UPT, UR6, 0x506, URZ ;  /* 0x00000506060c7890 */ /* 0x000fe4000fffe0ff */
[----:B------:R-:W-:Y:S02]  /*38b0*/  UIADD3 UR10, UPT, UPT, UR8, 0x206, URZ ;  /* 0x00000206080a7890 */ /* 0x000fe4000fffe0ff */
[----:B------:R-:W-:Y:S01]  /*38c0*/  UPLOP3.LUT UP2, UPT, UPT, UPT, UPT, 0x80, 0x8 ;  /* 0x000000000008789c */ /* 0x000fe20003f4f070 */
[----:B------:R-:W-:Y:S01]  /*38d0*/  UMOV UR35, 0x40004040 ;  /* 0x4000404000237882 */ /* 0x000fe20000000000 */
[----:B------:R-:W-:Y:S01]  /*38e0*/  UMOV UR33, 0x40004040 ;  /* 0x4000404000217882 */ /* 0x000fe20000000000 */
[----:B------:R2:W-:Y:S01]  /*38f0*/  UTCQMMA gdesc[UR34], gdesc[UR36], tmem[UR38], tmem[UR60], idesc[UR61], UPT ;  /* 0x00ff3c24220075ea */ /* 0x0005e2000b800326 */
        /* <DEDUP_REMOVED lines=14> */
[----:B------:R-:W-:Y:S01]  /*39e0*/  UMOV UR11, 0x40004040 ;  /* 0x40004040000b7882 */ /* 0x000fe20000000000 */
[----:B------:R2:W-:Y:S01]  /*39f0*/  UTCQMMA gdesc[UR14], gdesc[UR16], tmem[UR38], tmem[UR50], idesc[UR51], UPT ;  /* 0x00ff32100e0075ea */ /* 0x0005e2000b800326 */
[----:B------:R2:W-:Y:S01]  /*3a00*/  UTCQMMA gdesc[UR10], gdesc[UR12], tmem[UR38], tmem[UR48], idesc[UR49], UPT ;  /* 0x00ff300c0a0075ea */ /* 0x0005e2000b800326 */
[----:B------:R2:W-:Y:S01]  /*3a10*/  UTCBAR.MULTICAST [UR42], URZ, UR44 ;  /* 0x000000ff2a0073e9 */ /* 0x0005e2000800082c */
[----:B------:R-:W-:Y:S01]  /*3a20*/  UMOV UR5, UR41 ;  /* 0x0000002900057c82 */ /* 0x000fe20008000000 */
[----:B------:R-:W-:Y:S05]  /*3a30*/  BRA.U UP3, `(.L_x_64) ;  /* 0xfffffffd03007547 */ /* 0x000fea000b83ffff */
.L_x_61:
[----:B------:R-:W-:Y:S01]  /*3a40*/  UIADD3 UR5, UPT, UPT, UR46, 0x1, URZ ;  /* 0x000000012e057890 */ /* 0x000fe2000fffe0ff */
[C---:B------:R-:W-:Y:S01]  /*3a50*/  ISETP.NE.AND P0, PT, R10.reuse, 0x2, PT ;  /* 0x000000020a00780c */ /* 0x040fe20003f05270 */
[----:B--2---:R-:W-:Y:S02]  /*3a60*/  UIADD3 UR6, UPT, UPT, UR47, 0x70, URZ ;  /* 0x000000702f067890 */ /* 0x004fe4000fffe0ff */
[----:B------:R-:W-:Y:S01]  /*3a70*/  UISETP.NE.AND UP0, UPT, UR5, 0x4, UPT ;  /* 0x000000040500788c */ /* 0x000fe2000bf05270 */
[----:B-1----:R-:W-:Y:S02]  /*3a80*/  SEL R0, RZ, 0x1, P0 ;  /* 0x00000001ff007807 */ /* 0x002fe40000000000 */
[----:B------:R-:W-:Y:S01]  /*3a90*/  SEL R10, R10, RZ, P0 ;  /* 0x000000ff0a0a7207 */ /* 0x000fe20000000000 */
[----:B------:R-:W-:Y:S01]  /*3aa0*/  USEL UR7, URZ, 0x1, UP0 ;  /* 0x00000001ff077887 */ /* 0x000fe20008000000 */
[----:B------:R-:W-:Y:S01]  /*3ab0*/  LOP3.LUT R9, R9, R0, RZ, 0x3c, !PT ;  /* 0x0000000009097212 */ /* 0x000fe200078e3cff */
[----:B------:R-:W-:Y:S01]  /*3ac0*/  USEL UR46, UR5, URZ, UP0 ;  /* 0x000000ff052e7287 */ /* 0x000fe20008000000 */
[----:B------:R1:W-:Y:S03]  /*3ad0*/  UTCBAR [UR6], URZ ;  /* 0x000000ff060073e9 */ /* 0x0003e600080000ff */
[----:B------:R-:W-:Y:S01]  /*3ae0*/  LOP3.LUT R11, R11, UR7, RZ, 0x3c, !PT ;  /* 0x000000070b0b7c12 */ /* 0x000fe2000f8e3cff */
[----:B------:R-:W-:Y:S07]  /*3af0*/  @P1 BRA `(.L_x_65) ;  /* 0xfffffff8003c1947 */ /* 0x000fee000383ffff */
[----:B------:R-:W2:Y:S01]  /*3b00*/  S2UR UR8, SR_CgaCtaId ;  /* 0x00000000000879c3 */ /* 0x000ea20000008800 */
[----:B------:R-:W-:Y:S01]  /*3b10*/  ELECT P0, URZ, PT ;  /* 0x0000000000ff782f */ /* 0x000fe20003800000 */
[----:B------:R-:W-:Y:S01]  /*3b20*/  IMAD.MOV.U32 R0, RZ, RZ, 0x1 ;  /* 0x00000001ff007424 */ /* 0x000fe200078e00ff */
[----:B------:R-:W-:Y:S01]  /*3b30*/  UIADD3 UR43, UPT, UPT, UR43, 0x90, URZ ;  /* 0x000000902b2b7890 */ /* 0x000fe2000fffe0ff */
[----:B------:R-:W-:Y:S01]  /*3b40*/  SHF.L.U32 R3, R11, 0x1f, RZ ;  /* 0x0000001f0b037819 */ /* 0x000fe200000006ff */
[----:B------:R-:W-:-:S03]  /*3b50*/  UMOV UR4, 0x40 ;  /* 0x0000004000047882 */ /* 0x000fc60000000000 */
[----:B------:R-:W-:Y:S01]  /*3b60*/  UVIRTCOUNT.DEALLOC.SMPOOL 0x80 ;  /* 0x000000800000784c */ /* 0x000fe20000000000 */
[----:B--2---:R-:W-:Y:S02]  /*3b70*/  ULEA UR8, UR8, UR4, 0x18 ;  /* 0x0000000408087291 */ /* 0x004fe4000f8ec0ff */
[----:B------:R-:W-:-:S07]  /*3b80*/  ULEA UR4, UR46, UR43, 0x3 ;  /* 0x0000002b2e047291 */ /* 0x000fce000f8e18ff */
[----:B------:R2:W-:Y:S02]  /*3b90*/  @P0 STS.U8 [UR8+0x1c], R0 ;  /* 0x00001c00ff000988 */ /* 0x0005e40008000008 */
[----:B------:R-:W4:Y:S02]  /*3ba0*/  SYNCS.PHASECHK.TRANS64.TRYWAIT P0, [UR4], R3 ;  /* 0x00000003ff0075a7 */ /* 0x000f240008001104 */
[----:B--2-4-:R-:W-:Y:S05]  /*3bb0*/  @!P0 BRA `(.L_x_66) ;  /* 0x00000048003c8947 */ /* 0x014fea0003800000 */
.L_x_123:
[----:B------:R-:W-:-:S04]  /*3bc0*/  UIADD3 UR4, UPT, UPT, UR46, 0x1, URZ ;  /* 0x000000012e047890 */ /* 0x000fc8000fffe0ff */
[----:B------:R-:W-:-:S04]  /*3bd0*/  UISETP.NE.AND UP0, UPT, UR4, 0x4, UPT ;  /* 0x000000040400788c */ /* 0x000fc8000bf05270 */
[----:B-1----:R-:W-:Y:S02]  /*3be0*/  USEL UR6, URZ, 0x1, UP0 ;  /* 0x00000001ff067887 */ /* 0x002fe40008000000 */
[----:B------:R-:W-:-:S04]  /*3bf0*/  USEL UR4, UR4, URZ, UP0 ;  /* 0x000000ff04047287 */ /* 0x000fc80008000000 */
[----:B------:R-:W-:Y:S01]  /*3c00*/  ULEA UR5, UR4, UR43, 0x3 ;  /* 0x0000002b04057291 */ /* 0x000fe2000f8e18ff */
[----:B------:R-:W-:-:S04]  /*3c10*/  LOP3.LUT R2, R11, UR6, RZ, 0x3c, !PT ;  /* 0x000000060b027c12 */ /* 0x000fc8000f8e3cff */
[----:B--2---:R-:W-:-:S04]  /*3c20*/  SHF.L.U32 R3, R2, 0x1f, RZ ;  /* 0x0000001f02037819 */ /* 0x004fc800000006ff */
[----:B------:R-:W1:Y:S02]  /*3c30*/  SYNCS.PHASECHK.TRANS64.TRYWAIT P0, [UR5], R3 ;  /* 0x00000003ff0075a7 */ /* 0x000e640008001105 */
[----:B-1----:R-:W-:Y:S05]  /*3c40*/  @!P0 BRA `(.L_x_67) ;  /* 0x0000004800308947 */ /* 0x002fea0003800000 */
.L_x_125:
        /* <DEDUP_REMOVED lines=9> */
.L_x_127:
[----:B------:R-:W-:-:S04]  /*3ce0*/  UIADD3 UR4, UPT, UPT, UR4, 0x1, URZ ;  /* 0x0000000104047890 */ /* 0x000fc8000fffe0ff */
[----:B------:R-:W-:-:S04]  /*3cf0*/  UISETP.NE.AND UP0, UPT, UR4, 0x4, UPT ;  /* 0x000000040400788c */ /* 0x000fc8000bf05270 */
[----:B------:R-:W-:Y:S02]  /*3d00*/  USEL UR5, URZ, 0x1, UP0 ;  /* 0x00000001ff057887 */ /* 0x000fe40008000000 */
[----:B------:R-:W-:-:S04]  /*3d10*/  USEL UR4, UR4, URZ, UP0 ;  /* 0x000000ff04047287 */ /* 0x000fc80008000000 */
[----:B------:R-:W-:Y:S01]  /*3d20*/  ULEA UR4, UR4, UR43, 0x3 ;  /* 0x0000002b04047291 */ /* 0x000fe2000f8e18ff */
[----:B-1----:R-:W-:-:S04]  /*3d30*/  LOP3.LUT R3, R2, UR5, RZ, 0x3c, !PT ;  /* 0x0000000502037c12 */ /* 0x002fc8000f8e3cff */
[----:B------:R-:W-:-:S04]  /*3d40*/  SHF.L.U32 R3, R3, 0x1f, RZ ;  /* 0x0000001f03037819 */ /* 0x000fc800000006ff */
[----:B------:R-:W1:Y:S02]  /*3d50*/  SYNCS.PHASECHK.TRANS64.TRYWAIT P0, [UR4], R3 ;  /* 0x00000003ff0075a7 */ /* 0x000e640008001104 */
[----:B-1----:R-:W-:Y:S05]  /*3d60*/  @!P0 BRA `(.L_x_69) ;  /* 0x0000004800188947 */ /* 0x002fea0003800000 */
.L_x_129:
[----:B------:R-:W-:Y:S01]  /*3d70*/  NOP ;  /* 0x0000000000007918 */ /* 0x000fe20000000000 */
[----:B-1----:R-:W1:Y:S01]  /*3d80*/  LDS R0, [UR8+0x14] ;  /* 0x00001408ff007984 */ /* 0x002e620008000800 */
[----:B------:R-:W-:Y:S01]  /*3d90*/  ULOP3.LUT UR4, UR66, 0xffff, URZ, 0xc0, !UPT ;  /* 0x0000ffff42047892 */ /* 0x000fe2000f8ec0ff */
[----:B------:R-:W-:Y:S01]  /*3da0*/  UMOV UR5, 0xffff ;  /* 0x0000ffff00057882 */ /* 0x000fe20000000000 */
[----:B------:R-:W-:Y:S02]  /*3db0*/  UMOV UR6, 0x1 ;  /* 0x0000000100067882 */ /* 0x000fe40000000000 */
[----:B------:R-:W-:-:S04]  /*3dc0*/  USHF.R.U32.HI UR4, URZ, 0x5, UR4 ;  /* 0x00000005ff047899 */ /* 0x000fc80008011604 */
[----:B------:R-:W-:Y:S02]  /*3dd0*/  USHF.L.U32 UR5, UR5, UR4, URZ ;  /* 0x0000000405057299 */ /* 0x000fe400080006ff */
[----:B------:R-:W-:-:S04]  /*3de0*/  USHF.L.U32 UR4, UR6, UR4, URZ ;  /* 0x0000000406047299 */ /* 0x000fc800080006ff */
[----:B-1----:R-:W-:-:S04]  /*3df0*/  LOP3.LUT R0, R0, UR5, RZ, 0xc0, !PT ;  /* 0x0000000500007c12 */ /* 0x002fc8000f8ec0ff */
[----:B------:R-:W-:-:S13]  /*3e00*/  ISETP.NE.AND P0, PT, R0, UR5, PT ;  /* 0x0000000500007c0c */ /* 0x000fda000bf05270 */
[----:B------:R-:W-:Y:S05]  /*3e10*/  @P0 BRA `(.L_x_70) ;  /* 0x0000000000580947 */ /* 0x000fea0003800000 */
[----:B------:R-:W1:Y:S02]  /*3e20*/  LDS R0, [UR8+0x18] ;  /* 0x00001808ff007984 */ /* 0x000e640008000800 */
[----:B-1----:R-:W-:-:S04]  /*3e30*/  LOP3.LUT R0, R0, UR4, RZ, 0xc0, !PT ;  /* 0x0000000400007c12 */ /* 0x002fc8000f8ec0ff */
[----:B------:R-:W-:-:S13]  /*3e40*/  ISETP.NE.AND P0, PT, R0, UR4, PT ;  /* 0x0000000400007c0c */ /* 0x000fda000bf05270 */
[----:B------:R-:W-:Y:S05]  /*3e50*/  @P0 BRA `(.L_x_71) ;  /* 0x00000000003c0947 */ /* 0x000fea0003800000 */
[----:B------:R-:W1:Y:S01]  /*3e60*/  S2R R2, SR_LANEID ;  /* 0x0000000000027919 */ /* 0x000e620000000000 */
[----:B------:R-:W-:Y:S01]  /*3e70*/  ULOP3.LUT UR5, URZ, UR5, URZ, 0x33, !UPT ;  /* 0x00000005ff057292 */ /* 0x000fe2000f8e33ff */
[----:B------:R-:W-:Y:S01]  /*3e80*/  LOP3.LUT R4, RZ, UR4, RZ, 0x33, !PT ;  /* 0x00000004ff047c12 */ /* 0x000fe2000f8e33ff */
[----:B------:R-:W-:Y:S02]  /*3e90*/  VOTEU.ANY UR4, UPT, PT ;  /* 0x0000000000047886 */ /* 0x000fe400038e0100 */
[----:B------:R-:W-:Y:S01]  /*3ea0*/  UFLO.U32 UR4, UR4 ;  /* 0x00000004000472bd */ /* 0x000fe200080e0000 */
[----:B------:R-:W2:Y:S01]  /*3eb0*/  REDUX UR6, R4 ;  /* 0x00000000040673c4 */ /* 0x000ea20000000000 */
[----:B------:R-:W-:-:S06]  /*3ec0*/  IMAD.U32 R0, RZ, RZ, UR5 ;  /* 0x00000005ff007e24 */ /* 0x000fcc000f8e00ff */
[----:B------:R4:W-:Y:S01]  /*3ed0*/  UTCATOMSWS.AND URZ, UR5 ;  /* 0x0000000500ff79e3 */ /* 0x0009e20008000000 */
[----:B------:R-:W3:Y:S01]  /*3ee0*/  REDUX UR7, R0 ;  /* 0x00000000000773c4 */ /* 0x000ee20000000000 */
[----:B-1----:R-:W-:Y:S01]  /*3ef0*/  ISETP.EQ.U32.AND P0, PT, R2, UR4, PT ;  /* 0x0000000402007c0c */ /* 0x002fe2000bf02070 */
[----:B--2---:R-:W-:Y:S01]  /*3f00*/  IMAD.U32 R2, RZ, RZ, UR6 ;  /* 0x00000006ff027e24 */ /* 0x004fe2000f8e00ff */
[----:B---3--:R-:W-:-:S11]  /*3f10*/  MOV R3, UR7 ;  /* 0x0000000700037c02 */ /* 0x008fd60008000f00 */
[----:B------:R4:W-:Y:S04]  /*3f20*/  @P0 ATOMS.AND RZ, [UR8+0x14], R3 ;  /* 0x00001403ffff098c */ /* 0x0009e8000a800008 */
[----:B------:R4:W-:Y:S01]  /*3f30*/  @P0 ATOMS.AND RZ, [UR8+0x18], R2 ;  /* 0x00001802ffff098c */ /* 0x0009e2000a800008 */
[----:B------:R-:W-:Y:S05]  /*3f40*/  BRA `(.L_x_72) ;  /* 0x0000000000147947 */ /* 0x000fea0003800000 */
.L_x_71:
[----:B------:R-:W-:Y:S02]  /*3f50*/  MOV R2, 0x3f70 ;  /* 0x00003f7000027802 */ /* 0x000fe40000000f00 */
[----:B---3-5:R-:W-:Y:S05]  /*3f60*/  CALL.REL.NOINC `($__internal_0_$__cuda_sm10x_tcgen05_guardrail_trap_col_being_dealloced_not_returned_by_alloc) ;  /* 0x0000004800347944 */ /* 0x028fea0003c00000 */
[----:B------:R-:W-:Y:S05]  /*3f70*/  BRA `(.L_x_72) ;  /* 0x0000000000087947 */ /* 0x000fea0003800000 */
.L_x_70:
[----:B------:R-:W-:Y:S02]  /*3f80*/  MOV R2, 0x3fa0 ;  /* 0x00003fa000027802 */ /* 0x000fe40000000f00 */
[----:B---3-5:R-:W-:Y:S05]  /*3f90*/  CALL.REL.NOINC `($__internal_2_$__cuda_sm10x_tcgen05_guardrail_trap_unallocated_columns_being_dealloced) ;  /* 0x0000004800407944 */ /* 0x028fea0003c00000 */
.L_x_72:
[----:B------:R-:W-:Y:S01]  /*3fa0*/  NOP ;  /* 0x0000000000007918 */ /* 0x000fe20000000000 */
[----:B----4-:R-:W-:Y:S05]  /*3fb0*/  EXIT ;  /* 0x000000000000794d */ /* 0x010fea0003800000 */
.L_x_54:
[----:B------:R-:W-:-:S09]  /*3fc0*/  UISETP.NE.OR UP0, UPT, UR20, 0x3, !UP3 ;  /* 0x000000031400788c */ /* 0x000fd2000df05670 */
[----:B------:R-:W-:Y:S05]  /*3fd0*/  BRA.U UP0, `(.L_x_73) ;  /* 0x0000000d00907547 */ /* 0x000fea000b800000 */
[----:B------:R-:W2:Y:S01]  /*3fe0*/  LDCU.64 UR4, c[0x0][0x888] ;  /* 0x00011100ff0477ac */ /* 0x000ea20008000a00 */
[----:B------:R-:W3:Y:S01]  /*3ff0*/  LDC.64 R12, c[0x0][0x348] ;  /* 0x0000d200ff0c7b82 */ /* 0x000ee20000000a00 */
[----:B------:R-:W-:Y:S02]  /*4000*/  HFMA2 R9, -RZ, RZ, 0, 0 ;  /* 0x00000000ff097431 */ /* 0x000fe400000001ff */
[----:B------:R-:W-:Y:S01]  /*4010*/  IMAD.MOV.U32 R11, RZ, RZ, 0x1 ;  /* 0x00000001ff0b7424 */ /* 0x000fe200078e00ff */
[----:B------:R-:W4:Y:S01]  /*4020*/  LDCU UR38, c[0x0][0x370] ;  /* 0x00006e00ff2677ac */ /* 0x000f220008000800 */
[----:B------:R-:W-:Y:S01]  /*4030*/  IMAD.MOV.U32 R10, RZ, RZ, RZ ;  /* 0x000000ffff0a7224 */ /* 0x000fe200078e00ff */
[----:B------:R-:W-:Y:S01]  /*4040*/  MOV R8, 0x2800 ;  /* 0x0000280000087802 */ /* 0x000fe20000000f00 */
[----:B------:R-:W4:Y:S01]  /*4050*/  LDCU.128 UR48, c[0x0][0xb10] ;  /* 0x00016200ff3077ac */ /* 0x000f220008000c00 */
[----:B------:R-:W1:Y:S01]  /*4060*/  LDCU UR37, c[0x0][0x374] ;  /* 0x00006e80ff2577ac */ /* 0x000e620008000800 */
[----:B------:R-:W1:Y:S01]  /*4070*/  LDCU.64 UR30, c[0x0][0x890] ;  /* 0x00011200ff1e77ac */ /* 0x000e620008000a00 */
[----:B--2---:R-:W-:Y:S01]  /*4080*/  UISETP.NE.U32.AND UP0, UPT, UR4, URZ, UPT ;  /* 0x000000ff0400728c */ /* 0x004fe2000bf05070 */
[----:B------:R-:W2:Y:S01]  /*4090*/  LDCU UR15, c[0x0][0xb0c] ;  /* 0x00016180ff0f77ac */ /* 0x000ea20008000800 */
[----:B------:R-:W3:Y:S01]  /*40a0*/  LDCU UR43, c[0x0][0xb20] ;  /* 0x00016400ff2b77ac */ /* 0x000ee20008000800 */
[----:B------:R-:W3:Y:S01]  /*40b0*/  LDCU UR4, c[0x0][0xb30] ;  /* 0x00016600ff0477ac */ /* 0x000ee20008000800 */
[----:B------:R-:W-:Y:S01]  /*40c0*/  UMOV UR21, 0x400 ;  /* 0x0000040000157882 */ /* 0x000fe20000000000 */
[----:B----4-:R-:W-:-:S02]  /*40d0*/  UIMAD.WIDE.U32 UR6, UR38, UR48, URZ ;  /* 0x00000030260672a5 */ /* 0x010fc4000f8e00ff */
[----:B-1----:R-:W-:Y:S02]  /*40e0*/  UIMAD.WIDE.U32 UR8, UR37, UR51, URZ ;  /* 0x00000033250872a5 */ /* 0x002fe4000f8e00ff */
[----:B------:R-:W-:Y:S02]  /*40f0*/  ULEA UR21, UR52, UR21, 0x18 ;  /* 0x0000001534157291 */ /* 0x000fe4000f8ec0ff */
[----:B------:R-:W-:Y:S02]  /*4100*/  USEL UR41, URZ, 0x1, UP5 ;  /* 0x00000001ff297887 */ /* 0x000fe4000a800000 */
[----:B------:R-:W-:Y:S02]  /*4110*/  UISETP.NE.AND.EX UP5, UPT, UR5, URZ, UPT, UP0 ;  /* 0x000000ff0500728c */ /* 0x000fe4000bfa5300 */
[----:B------:R-:W-:Y:S02]  /*4120*/  UISETP.NE.U32.AND UP6, UPT, UR30, URZ, UPT ;  /* 0x000000ff1e00728c */ /* 0x000fe4000bfc5070 */
[----:B------:R-:W-:-:S02]  /*4130*/  UIADD3 UR5, UPT, UPT, UR21, 0x30, URZ ;  /* 0x0000003015057890 */ /* 0x000fc4000fffe0ff */
[----:B------:R-:W-:Y:S01]  /*4140*/  UISETP.NE.AND UP0, UPT, UR42, 0x1, UPT ;  /* 0x000000012a00788c */ /* 0x000fe2000bf05270 */
[----:B------:R-:W-:Y:S01]  /*4150*/  UMOV UR40, UR7 ;  /* 0x0000000700287c82 */ /* 0x000fe20008000000 */
[----:B------:R-:W-:Y:S01]  /*4160*/  UMOV UR39, UR9 ;  /* 0x0000000900277c82 */ /* 0x000fe20008000000 */
[----:B--2---:R-:W-:Y:S02]  /*4170*/  UISETP.NE.AND UP0, UPT, UR15, 0x1, UPT ;  /* 0x000000010f00788c */ /* 0x004fe4000bf05270 */
[----:B------:R-:W-:Y:S02]  /*4180*/  UPLOP3.LUT UP1, UPT, UPT, UPT, UPT, 0x40, 0x4 ;  /* 0x000000000004789c */ /* 0x000fe40003f2e870 */
[----:B------:R-:W-:Y:S01]  /*4190*/  UISETP.GE.AND UP3, UPT, UR42, 0x1, UPT ;  /* 0x000000012a00788c */ /* 0x000fe2000bf66270 */
[----:B------:R-:W1:Y:S01]  /*41a0*/  LDCU.64 UR22, c[0x0][0xb28] ;  /* 0x00016500ff1677ac */ /* 0x000e620008000a00 */
[----:B------:R-:W-:Y:S02]  /*41b0*/  UISETP.NE.AND.EX UP6, UPT, UR31, URZ, UPT, UP6 ;  /* 0x000000ff1f00728c */ /* 0x000fe4000bfc5360 */
[----:B------:R-:W-:-:S02]  /*41c0*/  UPRMT UR52, UR52, 0x654, UR5 ;  /* 0x0000065434347896 */ /* 0x000fc40008000005 */
[----:B------:R-:W-:Y:S02]  /*41d0*/  USHF.R.U32.HI UR40, URZ, UR49, UR40 ;  /* 0x00000031ff287299 */ /* 0x000fe40008011628 */
[----:B---3--:R-:W-:Y:S02]  /*41e0*/  USHF.R.U32.HI UR39, URZ, UR43, UR39 ;  /* 0x0000002bff277299 */ /* 0x008fe40008011627 */
[----:B------:R-:W-:Y:S02]  /*41f0*/  UISETP.NE.AND UP0, UPT, UR50, 0x1, UPT ;  /* 0x000000013200788c */ /* 0x000fe4000bf05270 */
[----:B------:R-:W-:-:S11]  /*4200*/  UISETP.NE.AND UP4, UPT, UR4, 0x1, UPT ;  /* 0x000000010400788c */ /* 0x000fd6000bf85270 */
.L_x_81:
[C---:B------:R-:W-:Y:S02]  /*4210*/  LEA R3, R10.reuse, UR21, 0x3 ;  /* 0x000000150a037c11 */ /* 0x040fe4000f8e18ff */
[----:B------:R-:W-:Y:S02]  /*4220*/  SHF.L.U32 R0, R9, 0x1f, RZ ;  /* 0x0000001f09007819 */ /* 0x000fe400000006ff */
[----:B------:R-:W-:Y:S02]  /*4230*/  LEA R5, R10, UR21, 0x4 ;  /* 0x000000150a057c11 */ /* 0x000fe4000f8e20ff */
[----:B--2---:R-:W2:Y:S02]  /*4240*/  SYNCS.PHASECHK.TRANS64.TRYWAIT P0, [R3+URZ+0x50], R0 ;  /* 0x00005000030075a7 */ /* 0x004ea400080011ff */
[----:B--2---:R-:W-:Y:S05]  /*4250*/  @!P0 BRA `(.L_x_74) ;  /* 0x0000004000f48947 */ /* 0x004fea0003800000 */
.L_x_130:
[----:B------:R-:W3:Y:S01]  /*4260*/  LDS.128 R4, [R5+0xe0] ;  /* 0x0000e00005047984 */ /* 0x000ee20000000c00 */
[----:B------:R-:W-:Y:S01]  /*4270*/  UISETP.GE.AND UP0, UPT, UR42, 0x1, UPT ;  /* 0x000000012a00788c */ /* 0x000fe2000bf06270 */
[----:B------:R-:W-:Y:S01]  /*4280*/  @!PT LDS RZ, [RZ] ;  /* 0x00000000fffff984 */ /* 0x000fe20000000800 */
[----:B------:R-:W-:Y:S01]  /*4290*/  @!PT LDS RZ, [RZ] ;  /* 0x00000000fffff984 */ /* 0x000fe20000000800 */
[----:B------:R-:W-:Y:S01]  /*42a0*/  @!PT LDS RZ, [RZ] ;  /* 0x00000000fffff984 */ /* 0x000fe20000000800 */
[----:B------:R-:W-:Y:S01]  /*42b0*/  @!PT LDS RZ, [RZ] ;  /* 0x00000000fffff984 */ /* 0x000fe20000000800 */
[----:B------:R4:W-:Y:S06]  /*42c0*/  MEMBAR.ALL.CTA ;  /* 0x0000000000007992 */ /* 0x0009ec0000008000 */
[----:B----4-:R-:W4:Y:S01]  /*42d0*/  FENCE.VIEW.ASYNC.S ;  /* 0x00000000000073c6 */ /* 0x010f220000000000 */
[----:B---3--:R-:W-:Y:S11]  /*42e0*/  LOP3.LUT P0, RZ, R6, 0x1, RZ, 0xc0, !PT ;  /* 0x0000000106ff7812 */ /* 0x008ff6000780c0ff */
[----:B------:R-:W-:Y:S02]  /*42f0*/  @!UPT UIADD3 URZ, UPT, UPT, URZ, URZ, URZ ;  /* 0x000000fffffff290 */ /* 0x000fe4000fffe0ff */
[----:B----4-:R-:W-:Y:S01]  /*4300*/  VOTEU.ANY UP3, P0 ;  /* 0x0000000000ff7886 */ /* 0x010fe20000060100 */
[----:B------:R-:W-:Y:S11]  /*4310*/  PLOP3.LUT P0, PT, PT, PT, UP3, 0x80, 0x8 ;  /* 0x000000000008781c */ /* 0x000ff60003f0f038 */
[----:B------:R-:W-:Y:S02]  /*4320*/  @!UPT UIADD3 URZ, UPT, UPT, URZ, URZ, URZ ;  /* 0x000000fffffff290 */ /* 0x000fe4000fffe0ff */
[----:B--2---:R-:W-:Y:S02]  /*4330*/  @P0 SHF.R.U32.HI R0, RZ, 0x10, R5 ;  /* 0x00000010ff000819 */ /* 0x004fe40000011605 */
[----:B------:R-:W-:Y:S02]  /*4340*/  @P0 MOV R2, R4 ;  /* 0x0000000400020202 */ /* 0x000fe40000000f00 */
[----:B------:R-:W-:Y:S01]  /*4350*/  @P0 R2UR UR4, R0 ;  /* 0x00000000000402ca */ /* 0x000fe200000e0000 */
[----:B------:R-:W-:Y:S01]  /*4360*/  VIADD R0, R3, 0x60 ;  /* 0x0000006003007836 */ /* 0x000fe20000000000 */
[----:B------:R-:W-:Y:S02]  /*4370*/  @P0 LOP3.LUT R4, R5, 0xffff, RZ, 0xc0, !PT ;  /* 0x0000ffff05040812 */ /* 0x000fe400078ec0ff */
[----:B------:R-:W-:Y:S02]  /*4380*/  @P0 R2UR UR6, R2 ;  /* 0x00000000020602ca */ /* 0x000fe400000e0000 */
[----:B------:R-:W-:Y:S02]  /*4390*/  PRMT R0, RZ, 0x654, R0 ;  /* 0x00000654ff007816 */ /* 0x000fe40000000000 */
[----:B------:R-:W-:Y:S02]  /*43a0*/  @P0 R2UR UR5, R4 ;  /* 0x00000000040502ca */ /* 0x000fe400000e0000 */
[----:B------:R2:W-:Y:S03]  /*43b0*/  SYNCS.ARRIVE.TRANS64.RED.A1T0 RZ, [R0+URZ], RZ ;  /* 0x000000ff00ff79a7 */ /* 0x0005e600081004ff */
[----:B------:R-:W-:Y:S04]  /*43c0*/  @UP3 UMOV UR29, UR4 ;  /* 0x00000004001d3c82 */ /* 0x000fe80008000000 */
[----:B------:R-:W-:Y:S04]  /*43d0*/  @UP3 UMOV UR14, UR6 ;  /* 0x00000006000e3c82 */ /* 0x000fe80008000000 */
[----:B------:R-:W-:Y:S01]  /*43e0*/  @UP3 UMOV UR13, UR5 ;  /* 0x00000005000d3c82 */ /* 0x000fe20008000000 */
[----:B------:R-:W-:Y:S05]  /*43f0*/  BRA.U !UP0, `(.L_x_75) ;  /* 0x0000000108c07547 */ /* 0x000fea000b800000 */
[----:B------:R-:W-:Y:S02]  /*4400*/  UIMAD.WIDE.U32 UR8, UR13, UR51, URZ ;  /* 0x000000330d0872a5 */ /* 0x000fe4000f8e00ff */
[----:B------:R-:W-:Y:S02]  /*4410*/  UP2UR UR12, UPR, URZ, 0x4 ;  /* 0x00000004ff0c7883 */ /* 0x000fe40008000000 */
[----:B------:R-:W-:Y:S02]  /*4420*/  UISETP.NE.AND UP2, UPT, UR50, 0x1, UPT ;  /* 0x000000013200788c */ /* 0x000fe4000bf45270 */
[----:B------:R-:W-:Y:S02]  /*4430*/  UIMAD.WIDE.U32 UR10, UR14, UR48, URZ ;  /* 0x000000300e0a72a5 */ /* 0x000fe4000f8e00ff */
[----:B------:R-:W-:Y:S02]  /*4440*/  USEL UR4, UR37, UR39, !UP2 ;  /* 0x0000002725047287 */ /* 0x000fe4000d000000 */
[----:B------:R-:W-:Y:S02]  /*4450*/  UISETP.NE.AND UP0, UPT, UR15, 0x1, UPT ;  /* 0x000000010f00788c */ /* 0x000fe4000bf05270 */
[----:B------:R-:W-:Y:S02]  /*4460*/  UP2UR UR20, UPR, URZ, 0x2 ;  /* 0x00000002ff147883 */ /* 0x000fe40008000000 */
[----:B------:R-:W-:Y:S02]  /*4470*/  UISETP.NE.AND UP1, UPT, UR42, 0x1, UPT ;  /* 0x000000012a00788c */ /* 0x000fe4000bf25270 */
[----:B-1----:R-:W-:Y:S02]  /*4480*/  UIMAD.WIDE.U32 UR16, UR4, UR22, URZ ;  /* 0x00000016041072a5 */ /* 0x002fe4000f8e00ff */
[----:B------:R-:W-:Y:S01]  /*4490*/  USEL UR7, UR38, UR40, !UP0 ;  /* 0x0000002826077287 */ /* 0x000fe2000c000000 */
[----:B------:R-:W-:Y:S02]  /*44a0*/  UMOV UR5, UR9 ;  /* 0x0000000900057c82 */ /* 0x000fe40008000000 */
[----:B------:R-:W-:Y:S02]  /*44b0*/  USHF.R.U32.HI UR6, URZ, UR43, UR5 ;  /* 0x0000002bff067299 */ /* 0x000fe40008011605 */
[----:B------:R-:W-:Y:S02]  /*44c0*/  UIMAD.WIDE.U32 UR18, UR7, UR22, URZ ;  /* 0x00000016071272a5 */ /* 0x000fe4000f8e00ff */
[----:B------:R-:W-:Y:S02]  /*44d0*/  USEL UR6, UR13, UR6, !UP2 ;  /* 0x000000060d067287 */ /* 0x000fe4000d000000 */
[----:B------:R-:W-:Y:S01]  /*44e0*/  UISETP.NE.AND UP2, UPT, UR12, URZ, UPT ;  /* 0x000000ff0c00728c */ /* 0x000fe2000bf45270 */
[----:B------:R-:W-:Y:S01]  /*44f0*/  UMOV UR5, UR11 ;  /* 0x0000000b00057c82 */ /* 0x000fe20008000000 */
[----:B------:R-:W-:Y:S02]  /*4500*/  UIMAD.WIDE.U32 UR10, UR6, UR22, URZ ;  /* 0x00000016060a72a5 */ /* 0x000fe4000f8e00ff */
[----:B------:R-:W-:Y:S03]  /*4510*/  USHF.R.U32.HI UR8, URZ, UR49, UR5 ;  /* 0x00000031ff087299 */ /* 0x000fe60008011605 */
[----:B------:R-:W-:Y:S02]  /*4520*/  UMOV UR5, UR17 ;  /* 0x0000001100057c82 */ /* 0x000fe40008000000 */
[----:B------:R-:W-:Y:S03]  /*4530*/  @UP1 USHF.R.U32.HI UR4, URZ, UR23, UR5 ;  /* 0x00000017ff041299 */ /* 0x000fe60008011605 */
[----:B------:R-:W-:Y:S01]  /*4540*/  UMOV UR5, UR19 ;  /* 0x0000001300057c82 */ /* 0x000fe20008000000 */
[----:B------:R-:W-:Y:S02]  /*4550*/  UIMAD UR4, UR42, UR4, URZ ;  /* 0x000000042a0472a4 */ /* 0x000fe4000f8e02ff */
[----:B------:R-:W-:Y:S02]  /*4560*/  @UP1 USHF.R.U32.HI UR7, URZ, UR23, UR5 ;  /* 0x00000017ff071299 */ /* 0x000fe40008011605 */
[----:B------:R-:W-:Y:S02]  /*4570*/  USEL UR5, UR14, UR8, !UP0 ;  /* 0x000000080e057287 */ /* 0x000fe4000c000000 */
[----:B------:R-:W-:Y:S02]  /*4580*/  UIMAD UR8, UR42, UR7, URZ ;  /* 0x000000072a0872a4 */ /* 0x000fe4000f8e02ff */
[----:B------:R-:W-:Y:S03]  /*4590*/  UISETP.GE.AND UP0, UPT, UR6, UR4, UPT ;  /* 0x000000040600728c */ /* 0x000fe6000bf06270 */
[----:B------:R-:W-:Y:S01]  /*45a0*/  UMOV UR4, UR11 ;  /* 0x0000000b00047c82 */ /* 0x000fe20008000000 */
[----:B------:R-:W-:Y:S02]  /*45b0*/  UISETP.GE.OR UP0, UPT, UR5, UR8, UP0 ;  /* 0x000000080500728c */ /* 0x000fe40008706670 */
[----:B------:R-:W-:Y:S02]  /*45c0*/  USHF.R.U32.HI UR4, URZ, UR23, UR4 ;  /* 0x00000017ff047299 */ /* 0x000fe40008011604 */
[----:B------:R-:W-:Y:S02]  /*45d0*/  UIMAD.WIDE.U32 UR8, UR5, UR22, URZ ;  /* 0x00000016050872a5 */ /* 0x000fe4000f8e00ff */
[----:B------:R-:W-:Y:S04]  /*45e0*/  USEL UR10, UR6, UR4, !UP1 ;  /* 0x00000004060a7287 */ /* 0x000fe8000c800000 */
[----:B------:R-:W-:Y:S01]  /*45f0*/  UIADD3 UR11, UPT, UPT, -UR10, URZ, URZ ;  /* 0x000000ff0a0b7290 */ /* 0x000fe2000fffe1ff */
[----:B------:R-:W-:Y:S02]  /*4600*/  @!UP0 UMOV UR4, UR9 ;  /* 0x0000000900048c82 */ /* 0x000fe40008000000 */
[----:B------:R-:W-:Y:S02]  /*4610*/  @!UP0 USHF.R.U32.HI UR4, URZ, UR23, UR4 ;  /* 0x00000017ff048299 */ /* 0x000fe40008011604 */
[----:B------:R-:W-:Y:S02]  /*4620*/  UIMAD UR8, UR42, UR11, UR6 ;  /* 0x0000000b2a0872a4 */ /* 0x000fe4000f8e0206 */
[----:B------:R-:W-:Y:S02]  /*4630*/  @!UP0 USEL UR4, UR5, UR4, !UP1 ;  /* 0x0000000405048287 */ /* 0x000fe4000c800000 */
[----:B------:R-:W-:Y:S02]  /*4640*/  UISETP.NE.AND UP1, UPT, UR20, URZ, UPT ;  /* 0x000000ff1400728c */ /* 0x000fe4000bf25270 */
[----:B------:R-:W-:Y:S02]  /*4650*/  @!UP0 UIMAD UR7, UR7, UR8, UR4 ;  /* 0x00000008070782a4 */ /* 0x000fe4000f8e0204 */
[----:B------:R-:W-:Y:S02]  /*4660*/  @!UP0 UIADD3 UR9, UPT, UPT, UR10, -UR4, URZ ;  /* 0x800000040a098290 */ /* 0x000fe4000fffe0ff */
[----:B------:R-:W-:Y:S02]  /*4670*/  UIADD3 UR8, UPT, UPT, -UR6, URZ, URZ ;  /* 0x000000ff06087290 */ /* 0x000fe4000fffe1ff */
[----:B------:R-:W-:Y:S02]  /*4680*/  UIADD3 UR4, UPT, UPT, -UR5, URZ, URZ ;  /* 0x000000ff05047290 */ /* 0x000fe4000fffe1ff */
[----:B------:R-:W-:Y:S03]  /*4690*/  @!UP0 UIMAD UR6, UR9, UR42, UR5 ;  /* 0x0000002a090682a4 */ /* 0x000fe6000f8e0205 */
[----:B------:R-:W-:Y:S01]  /*46a0*/  @!UP0 UMOV UR5, UR7 ;  /* 0x0000000700058c82 */ /* 0x000fe20008000000 */
[----:B------:R-:W-:Y:S02]  /*46b0*/  UIMAD UR7, UR15, UR4, UR14 ;  /* 0x000000040f0772a4 */ /* 0x000fe4000f8e020e */
[----:B------:R-:W-:Y:S02]  /*46c0*/  UIMAD UR4, UR50, UR8, UR13 ;  /* 0x00000008320472a4 */ /* 0x000fe4000f8e020d */
[----:B------:R-:W-:Y:S02]  /*46d0*/  UIMAD UR14, UR5, UR15, UR7 ;  /* 0x0000000f050e72a4 */ /* 0x000fe4000f8e0207 */
[----:B------:R-:W-:Y:S11]  /*46e0*/  UIMAD UR13, UR6, UR50, UR4 ;  /* 0x00000032060d72a4 */ /* 0x000ff6000f8e0204 */
[----:B------:R-:W-:Y:S01]  /*46f0*/  @!UPT UIADD3 URZ, UPT, UPT, URZ, URZ, URZ ;  /* 0x000000fffffff290 */ /* 0x000fe2000fffe0ff */
.L_x_75:
[----:B------:R-:W3:Y:S01]  /*4700*/  @!UP4 LDCU.128 UR8, c[0x0][0xb10] ;  /* 0x00016200ff08c7ac */ /* 0x000ee20008000c00 */
[----:B------:R-:W-:Y:S02]  /*4710*/  ISETP.NE.U32.AND P0, PT, RZ, UR30, PT ;  /* 0x0000001eff007c0c */ /* 0x000fe4000bf05070 */
[----:B------:R-:W-:Y:S02]  /*4720*/  SHF.L.U32 R2, R11, 0x1f, RZ ;  /* 0x0000001f0b027819 */ /* 0x000fe400000006ff */
[----:B------:R-:W-:Y:S01]  /*4730*/  ISETP.NE.AND.EX P0, PT, RZ, UR31, PT, P0 ;  /* 0x0000001fff007c0c */ /* 0x000fe2000bf05300 */
[----:B------:R-:W4:Y:S01]  /*4740*/  @!UP4 LDCU UR5, c[0x0][0xb0c] ;  /* 0x00016180ff05c7ac */ /* 0x000f220008000800 */
[----:B---3--:R-:W-:Y:S07]  /*4750*/  UIMAD.WIDE.U32 UR6, UR14, UR8, URZ ;  /* 0x000000080e0672a5 */ /* 0x008fee000f8e00ff */
[----:B------:R-:W-:Y:S01]  /*4760*/  @!UP4 UMOV UR4, UR7 ;  /* 0x000000070004cc82 */ /* 0x000fe20008000000 */
[----:B----4-:R-:W-:Y:S02]  /*4770*/  @!UP4 UISETP.NE.AND UP0, UPT, UR5, 0x1, UPT ;  /* 0x000000010500c88c */ /* 0x010fe4000bf05270 */
[----:B------:R-:W-:Y:S02]  /*4780*/  @!UP4 USHF.R.U32.HI UR4, URZ, UR9, UR4 ;  /* 0x00000009ff04c299 */ /* 0x000fe40008011604 */
[----:B------:R-:W-:Y:S02]  /*4790*/  UIMAD.WIDE.U32 UR6, UR13, UR11, URZ ;  /* 0x0000000b0d0672a5 */ /* 0x000fe4000f8e00ff */
[----:B------:R-:W-:Y:S02]  /*47a0*/  @!UP4 USEL UR8, UR14, UR4, !UP0 ;  /* 0x000000040e08c287 */ /* 0x000fe4000c000000 */
[----:B------:R-:W-:Y:S03]  /*47b0*/  @!UP4 UISETP.NE.AND UP0, UPT, UR10, 0x1, UPT ;  /* 0x000000010a00c88c */ /* 0x000fe6000bf05270 */
[----:B------:R-:W-:Y:S02]  /*47c0*/  @!UP4 UMOV UR6, UR7 ;  /* 0x000000070006cc82 */ /* 0x000fe40008000000 */
[----:B------:R-:W3:Y:S02]  /*47d0*/  @!UP4 LDCU UR4, c[0x0][0xb20] ;  /* 0x00016400ff04c7ac */ /* 0x000ee40008000800 */
[----:B---3--:R-:W-:Y:S04]  /*47e0*/  @!UP4 USHF.R.U32.HI UR6, URZ, UR4, UR6 ;  /* 0x00000004ff06c299 */ /* 0x008fe80008011606 */
[----:B------:R-:W-:Y:S04]  /*47f0*/  @!UP4 USEL UR6, UR13, UR6, !UP0 ;  /* 0x000000060d06c287 */ /* 0x000fe8000c000000 */
[----:B------:R-:W-:Y:S02]  /*4800*/  @!UP4 UIADD3 UR4, UPT, UPT, -UR8, UR6, URZ ;  /* 0x000000060804c290 */ /* 0x000fe4000fffe1ff */
[----:B------:R-:W-:Y:S02]  /*4810*/  @!UP4 UIADD3 UR6, UPT, UPT, UR8, -UR6, URZ ;  /* 0x800000060806c290 */ /* 0x000fe4000fffe0ff */
[----:B------:R-:W-:Y:S02]  /*4820*/  @!UP4 UIMAD UR14, UR4, UR5, UR14 ;  /* 0x00000005040ec2a4 */ /* 0x000fe4000f8e020e */
[----:B------:R-:W-:Y:S01]  /*4830*/  @!UP4 UIMAD UR13, UR6, UR10, UR13 ;  /* 0x0000000a060dc2a4 */ /* 0x000fe2000f8e020d */
[----:B------:R-:W-:Y:S11]  /*4840*/  BRA.U UP1, `(.L_x_76) ;  /* 0x0000000101107547 */ /* 0x000ff6000b800000 */
[----:B--2---:R-:W-:Y:S04]  /*4850*/  MOV R0, UR41 ;  /* 0x0000002900007c02 */ /* 0x004fe80008000f00 */
[----:B------:R-:W-:Y:S04]  /*4860*/  SHF.L.U32 R3, R0, 0x1f, RZ ;  /* 0x0000001f00037819 */ /* 0x000fe800000006ff */
[----:B------:R-:W2:Y:S02]  /*4870*/  SYNCS.PHASECHK.TRANS64.TRYWAIT P1, [UR21+0x48], R3 ;  /* 0x00004803ff0075a7 */ /* 0x000ea40008021115 */
[----:B--2---:R-:W-:Y:S05]  /*4880*/  @!P1 BRA `(.L_x_77) ;  /* 0x0000003c007c9947 */ /* 0x004fea0003800000 */
.L_x_76:
[----:B------:R-:W-:Y:S05]  /*4890*/  BRA.U !UP6, `(.L_x_78) ;  /* 0x000000010e387547 */ /* 0x000fea000b800000 */
[----:B------:R-:W-:Y:S01]  /*48a0*/  UPLOP3.LUT UP2, UPT, UPT, UPT, UP5, 0x80, 0x8 ;  /* 0x000000000008789c */ /* 0x000fe20003f4f050 */
[----:B--2---:R-:W-:Y:S01]  /*48b0*/  HFMA2 R0, -RZ, RZ, 0, 5.9604644775390625e-08 ;  /* 0x00000001ff007431 */ /* 0x004fe200000001ff */
[----:B------:R-:W2:Y:S01]  /*48c0*/  LDCU.64 UR8, c[0x0][0x358] ;  /* 0x00006b00ff0877ac */ /* 0x000ea20008000a00 */
[----:B------:R-:W-:Y:S03]  /*48d0*/  IMAD.MOV.U32 R188, RZ, RZ, 0x1 ;  /* 0x00000001ffbc7424 */ /* 0x000fe600078e00ff */
[----:B------:R-:W-:Y:S05]  /*48e0*/  PLOP3.LUT P1, PT, PT, PT, UP2, 0x80, 0x8 ;  /* 0x000000000008781c */ /* 0x000fea0003f2f028 */
[----:B------:R-:W3:Y:S01]  /*48f0*/  @UP2 LDCU.64 UR4, c[0x0][0x888] ;  /* 0x00011100ff0427ac */ /* 0x000ee20008000a00 */
[----:B------:R-:W-:Y:S07]  /*4900*/  @UP2 UIMAD UR6, UR36, UR30, URZ ;  /* 0x0000001e240622a4 */ /* 0x000fee000f8e02ff */
[----:B------:R-:W-:Y:S01]  /*4910*/  @!P1 PRMT R188, R0, 0x7610, R188 ;  /* 0x0000761000bc9816 */ /* 0x000fe200000000bc */
[----:B---3--:R-:W-:Y:S06]  /*4920*/  @UP2 UIMAD.WIDE UR4, UR6, 0x4, UR4 ;  /* 0x00000004060428a5 */ /* 0x008fec000f8e0204 */
[----:B------:R-:W-:Y:S01]  /*4930*/  IMAD.U32 R4, RZ, RZ, UR4 ;  /* 0x00000004ff047e24 */ /* 0x000fe2000f8e00ff */
[----:B------:R-:W-:Y:S04]  /*4940*/  MOV R5, UR5 ;  /* 0x0000000500057c02 */ /* 0x000fe80008000f00 */
[----:B------:R-:W3:Y:S01]  /*4950*/  @!UP2 LDCU UR4, c[0x0][0x880] ;  /* 0x00011000ff04a7ac */ /* 0x000ee20008000800 */
[----:B--2--5:R4:W5:Y:S02]  /*4960*/  @P1 LDG.E R91, desc[UR8][R4.64] ;  /* 0x00000008045b1981 */ /* 0x024964000c1e1900 */
[----:B---34-:R-:W-:Y:S07]  /*4970*/  @!P1 IMAD.U32 R91, RZ, RZ, UR4 ;  /* 0x00000004ff5b9e24 */ /* 0x018fee000f8e00ff */
.L_x_78:
[----:B-----5:R-:W-:Y:S01]  /*4980*/  @!P0 FSETP.EQ.AND P2, PT, R91, RZ, PT ;  /* 0x000000ff5b00820b */ /* 0x020fe20003f42000 */
[----:B------:R-:W-:Y:S01]  /*4990*/  @!UPT UIADD3 URZ, UPT, UPT, URZ, URZ, URZ ;  /* 0x000000fffffff290 */ /* 0x000fe2000fffe0ff */
[----:B------:R-:W-:Y:S11]  /*49a0*/  @!P0 BRA `(.L_x_79) ;  /* 0x0000000000148947 */ /* 0x000ff60003800000 */
[----:B------:R-:W-:Y:S02]  /*49b0*/  LOP3.LUT P0, RZ, R188, 0xff, RZ, 0xc0, !PT ;  /* 0x000000ffbcff7812 */ /* 0x000fe4000780c0ff */
[----:B------:R-:W-:Y:S04]  /*49c0*/  PLOP3.LUT P2, PT, PT, PT, UP2, 0x80, 0x8 ;  /* 0x000000000008781c */ /* 0x000fe80003f4f028 */
[----:B------:R-:W-:Y:S07]  /*49d0*/  PLOP3.LUT P2, PT, P2, PT, PT, 0x8, 0x80 ;  /* 0x000000000080781c */ /* 0x000fee000174e170 */
[----:B------:R-:W-:Y:S11]  /*49e0*/  @P0 FSETP.EQ.AND P2, PT, R91, RZ, PT ;  /* 0x000000ff5b00020b */ /* 0x000ff60003f42000 */
[----:B------:R-:W-:Y:S02]  /*49f0*/  @!UPT UIADD3 URZ, UPT, UPT, URZ, URZ, URZ ;  /* 0x000000fffffff290 */ /* 0x000fe4000fffe0ff */
.L_x_79:
[----:B------:R-:W3:Y:S01]  /*4a00*/  SYNCS.PHASECHK.TRANS64.TRYWAIT P0, [UR21+0x38], R2 ;  /* 0x00003802ff0075a7 */ /* 0x000ee20008001115 */
[----:B------:R-:W-:Y:S02]  /*4a10*/  ELECT P1, URZ, PT ;  /* 0x0000000000ff782f */ /* 0x000fe40003820000 */
[----:B------:R-:W-:Y:S01]  /*4a20*/  IADD3 R10, PT, PT, R10, 0x1, RZ ;  /* 0x000000010a0a7810 */ /* 0x000fe20007ffe0ff */
[----:B---3--:R-:W-:Y:S10]  /*4a30*/  @!P0 BRA `(.L_x_80) ;  /* 0x0000003c00288947 */ /* 0x008ff40003800000 */
.L_x_133:
[----:B------:R-:W-:Y:S01]  /*4a40*/  PLOP3.LUT P1, PT, P2, P1, PT, 0xf2, 0x2f ;  /* 0x00000000002f781c */ /* 0x000fe20001723e72 */
[----:B------:R-:W-:Y:S01]  /*4a50*/  UMOV UR6, 0x0 ;  /* 0x0000000000067882 */ /* 0x000fe20000000000 */
[----:B------:R-:W-:Y:S01]  /*4a60*/  UMOV UR7, 0x10000000 ;  /* 0x1000000000077882 */ /* 0x000fe20000000000 */
[----:B------:R-:W-:Y:S01]  /*4a70*/  UMOV UR28, UR36 ;  /* 0x00000024001c7c82 */ /* 0x000fe20008000000 */
[----:B------:R-:W-:Y:S01]  /*4a80*/  UMOV UR12, UR36 ;  /* 0x00000024000c7c82 */ /* 0x000fe20008000000 */
[----:B------:R-:W-:Y:S01]  /*4a90*/  UMOV UR20, UR36 ;  /* 0x0000002400147c82 */ /* 0x000fe20008000000 */
[----:B------:R-:W-:Y:S07]  /*4aa0*/  LOP3.LUT R11, R11, 0x1, RZ, 0x3c, !PT ;  /* 0x000000010b0b7812 */ /* 0x000fee00078e3cff */
[----:B--2---:R-:W-:Y:S01]  /*4ab0*/  @!P1 IADD3 R2, P0, PT, R12, 0x580, RZ ;  /* 0x000005800c029810 */ /* 0x004fe20007f1e0ff */
[----:B------:R-:W-:Y:S01]  /*4ac0*/  VOTEU.ALL UP1, P1 ;  /* 0x0000000000ff7886 */ /* 0x000fe20000820000 */
[----:B------:R-:W-:Y:S02]  /*4ad0*/  VOTEU.ALL UP0, P1 ;  /* 0x0000000000ff7886 */ /* 0x000fe40000800000 */
[----:B------:R-:W-:Y:S01]  /*4ae0*/  @!P1 R2UR UR5, R2 ;  /* 0x00000000020592ca */ /* 0x000fe200000e0000 */
[----:B------:R-:W-:Y:S01]  /*4af0*/  @!P1 IMAD.X R0, RZ, RZ, R13, P0 ;  /* 0x000000ffff009224 */ /* 0x000fe200000e060d */
[----:B------:R-:W-:Y:S01]  /*4b00*/  ISETP.NE.AND P0, PT, R10, 0x2, PT ;  /* 0x000000020a00780c */ /* 0x000fe20003f05270 */
[----:B------:R-:W-:Y:S02]  /*4b10*/  @!UP0 USHF.L.U32 UR35, UR45, 0x6, URZ ;  /* 0x000000062d238899 */ /* 0x000fe400080006ff */
[----:B------:R-:W-:Y:S01]  /*4b20*/  @!UP0 UIMAD UR34, UR46, 0xa0, URZ ;  /* 0x000000a02e2288a4 */ /* 0x000fe2000f8e02ff */
[----:B------:R-:W-:Y:S01]  /*4b30*/  @!P1 R2UR UR4, R0 ;  /* 0x00000000000492ca */ /* 0x000fe200000e0000 */
[----:B------:R-:W-:Y:S01]  /*4b40*/  @!UP0 UIADD3 UR32, UPT, UPT, UR21, 0x200, URZ ;  /* 0x0000020015208890 */ /* 0x000fe2000fffe0ff */
[----:B------:R-:W-:Y:S01]  /*4b50*/  SEL R0, RZ, 0x1, P0 ;  /* 0x00000001ff007807 */ /* 0x000fe20000000000 */
[----:B------:R-:W-:Y:S01]  /*4b60*/  @!UP0 UIADD3 UR33, UPT, UPT, UR21, 0x30, URZ ;  /* 0x0000003015218890 */ /* 0x000fe2000fffe0ff */
[----:B------:R-:W-:Y:S01]  /*4b70*/  SEL R10, R10, RZ, P0 ;  /* 0x000000ff0a0a7207 */ /* 0x000fe20000000000 */
[----:B------:R-:W-:Y:S01]  /*4b80*/  @!UP0 UIADD3 UR24, UPT, UPT, UR21, 0xa00, URZ ;  /* 0x00000a0015188890 */ /* 0x000fe2000fffe0ff */
[----:B------:R-:W-:Y:S01]  /*4b90*/  LOP3.LUT R9, R9, R0, RZ, 0x3c, !PT ;  /* 0x0000000009097212 */ /* 0x000fe200078e3cff */
[----:B------:R-:W-:Y:S01]  /*4ba0*/  IMAD.U32 R2, RZ, RZ, UR5 ;  /* 0x00000005ff027e24 */ /* 0x000fe2000f8e00ff */
[----:B------:R-:W-:Y:S02]  /*4bb0*/  @!UP0 UIADD3 UR26, UPT, UPT, UR34, 0x20, URZ ;  /* 0x00000020221a8890 */ /* 0x000fe4000fffe0ff */
[----:B------:R-:W-:Y:S01]  /*4bc0*/  UMOV UR25, UR33 ;  /* 0x0000002100197c82 */ /* 0x000fe20008000000 */
[----:B------:R-:W-:Y:S01]  /*4bd0*/  UMOV UR27, UR35 ;  /* 0x00000023001b7c82 */ /* 0x000fe20008000000 */
[----:B------:R-:W-:Y:S01]  /*4be0*/  @!UP0 UIADD3 UR8, UPT, UPT, UR21, 0x1200, URZ ;  /* 0x0000120015088890 */ /* 0x000fe2000fffe0ff */
[----:B------:R-:W-:Y:S01]  /*4bf0*/  IMAD.U32 R3, RZ, RZ, UR4 ;  /* 0x00000004ff037e24 */ /* 0x000fe2000f8e00ff */
[----:B------:R-:W-:Y:S01]  /*4c00*/  @!P1 R2UR UR4, R2 ;  /* 0x00000000020492ca */ /* 0x000fe200000e0000 */
[----:B------:R-:W-:Y:S01]  /*4c10*/  @!UP0 UIADD3 UR10, UPT, UPT, UR34, 0x40, URZ ;  /* 0x00000040220a8890 */ /* 0x000fe2000fffe0ff */
[----:B------:R-:W-:Y:S02]  /*4c20*/  UMOV UR9, UR33 ;  /* 0x0000002100097c82 */ /* 0x000fe40008000000 */
[----:B------:R-:W-:Y:S01]  /*4c30*/  @!P1 R2UR UR5, R3 ;  /* 0x00000000030592ca */ /* 0x000fe200000e0000 */
[----:B------:R-:W-:Y:S01]  /*4c40*/  UMOV UR11, UR35 ;  /* 0x00000023000b7c82 */ /* 0x000fe20008000000 */
[----:B------:R-:W-:Y:S02]  /*4c50*/  @!UP0 UIADD3 UR16, UPT, UPT, UR21, 0x1a00, URZ ;  /* 0x00001a0015108890 */ /* 0x000fe4000fffe0ff */
[----:B------:R-:W-:Y:S01]  /*4c60*/  @!UP0 UIADD3 UR18, UPT, UPT, UR34, 0x60, URZ ;  /* 0x0000006022128890 */ /* 0x000fe2000fffe0ff */
[----:B------:R-:W-:Y:S01]  /*4c70*/  UMOV UR17, UR33 ;  /* 0x0000002100117c82 */ /* 0x000fe20008000000 */
[----:B------:R-:W-:Y:S01]  /*4c80*/  UMOV UR19, UR35 ;  /* 0x0000002300137c82 */ /* 0x000fe20008000000 */
[----:B------:R-:W-:Y:S02]  /*4c90*/  UIADD3 UR46, UPT, UPT, UR13, UR57, URZ ;  /* 0x000000390d2e7290 */ /* 0x000fe4000fffe0ff */
[----:B------:R-:W-:Y:S04]  /*4ca0*/  UIADD3 UR45, UPT, UPT, UR14, UR60, URZ ;  /* 0x0000003c0e2d7290 */ /* 0x000fe8000fffe0ff */
[----:B------:R2:W-:Y:S01]  /*4cb0*/  @!UP1 UTMALDG.3D [UR32], [UR4], desc[UR6] ;  /* 0x00000620040095b4 */ /* 0x0005e20008011000 */
[----:B------:R-:W-:Y:S05]  /*4cc0*/  VOTEU.ALL UP1, P1 ;  /* 0x0000000000ff7886 */ /* 0x000fea0000820000 */
[----:B------:R-:W-:Y:S01]  /*4cd0*/  @!UP1 UTMALDG.3D [UR24], [UR4], desc[UR6] ;  /* 0x00000618040095b4 */ /* 0x000fe20008011000 */
[----:B------:R-:W-:Y:S05]  /*4ce0*/  VOTEU.ALL UP1, P1 ;  /* 0x0000000000ff7886 */ /* 0x000fea0000820000 */
[----:B------:R3:W-:Y:S01]  /*4cf0*/  @!UP1 UTMALDG.3D [UR8], [UR4], desc[UR6] ;  /* 0x00000608040095b4 */ /* 0x0007e20008011000 */
[----:B------:R-:W-:Y:S01]  /*4d00*/  UPLOP3.LUT UP1, UPT, UPT, UPT, UPT, 0x80, 0x8 ;  /* 0x000000000008789c */ /* 0x000fe20003f2f070 */
[----:B--2---:R-:W-:Y:S01]  /*4d10*/  UMOV UR36, UR29 ;  /* 0x0000001d00247c82 */ /* 0x004fe20008000000 */
[----:B---3--:R-:W-:Y:S02]  /*4d20*/  @!UP0 UIADD3 UR8, UPT, UPT, UR21, 0x2200, URZ ;  /* 0x0000220015088890 */ /* 0x008fe4000fffe0ff */
[----:B------:R-:W-:Y:S01]  /*4d30*/  @!UP0 UIADD3 UR10, UPT, UPT, UR34, 0x80, URZ ;  /* 0x00000080220a8890 */ /* 0x000fe2000fffe0ff */
[----:B------:R-:W-:Y:S05]  /*4d40*/  VOTEU.ALL UP0, P1 ;  /* 0x0000000000ff7886 */ /* 0x000fea0000800000 */
[----:B------:R2:W-:Y:S01]  /*4d50*/  @!UP0 UTMALDG.3D [UR16], [UR4], desc[UR6] ;  /* 0x00000610040085b4 */ /* 0x0005e20008011000 */
[----:B------:R-:W-:Y:S05]  /*4d60*/  VOTEU.ALL UP0, P1 ;  /* 0x0000000000ff7886 */ /* 0x000fea0000800000 */
[----:B------:R2:W-:Y:S01]  /*4d70*/  @!UP0 UTMALDG.3D [UR8], [UR4], desc[UR6] ;  /* 0x00000608040085b4 */ /* 0x0005e20008011000 */
[----:B------:R2:W-:Y:S01]  /*4d80*/  @!P1 SYNCS.ARRIVE.TRANS64.RED.A0TR RZ, [UR21+0x30], R8 ;  /* 0x00003008ffff99a7 */ /* 0x0005e20008300415 */
[----:B------:R-:W-:Y:S01]  /*4d90*/  SYNCS.ARRIVE.TRANS64.RED.A1T0 RZ, [UR52], RZ ;  /* 0x000000ffffff79a7 */ /* 0x000fe20008100434 */
[----:B------:R-:W-:Y:S05]  /*4da0*/  BRA.U UP3, `(.L_x_81) ;  /* 0xfffffff503187547 */ /* 0x000fea000b83ffff */
[----:B------:R-:W-:Y:S07]  /*4db0*/  MOV R0, UR21 ;  /* 0x0000001500007c02 */ /* 0x000fee0008000f00 */
.L_x_82:
[----:B---3--:R-:W-:-:S04]  /*4dc0*/  SHF.L.U32 R3, R11, 0x1f, RZ ;  /* 0x0000001f0b037819 */ /* 0x008fc800000006ff */
[----:B------:R3:W4:Y:S03]  /*4dd0*/  SYNCS.PHASECHK.TRANS64.TRYWAIT P0, [R0+URZ+0x38], R3 ;  /* 0x00003803000075a7 */ /* 0x00072600080011ff */
[----:B----4-:R-:W-:Y:S05]  /*4de0*/  @!P0 NANOSLEEP.SYNCS 0x989680 ;  /* 0x009896800000895d */ /* 0x010fea0003900000 */
[----:B------:R-:W4:Y:S02]  /*4df0*/  @!P0 SYNCS.PHASECHK.TRANS64 P0, [R0+URZ+0x38], R3 ;  /* 0x00003803000085a7 */ /* 0x000f2400080010ff */
[----:B-12-4-:R-:W-:Y:S05]  /*4e00*/  @P0 EXIT ;  /* 0x000000000000094d */ /* 0x016fea0003800000 */
[----:B------:R-:W-:Y:S05]  /*4e10*/  BRA `(.L_x_82) ;  /* 0xfffffffc00e87947 */ /* 0x000fea000383ffff */
.L_x_73:
[----:B------:R-:W-:-:S06]  /*4e20*/  UISETP.GE.AND UP0, UPT, UR20, 0x4, UPT ;  /* 0x000000041400788c */ /* 0x000fcc000bf06270 */
[----:B------:R-:W-:-:S13]  /*4e30*/  PLOP3.LUT P0, PT, PT, PT, UP0, 0x80, 0x8 ;  /* 0x000000000008781c */ /* 0x000fda0003f0f008 */
[----:B-1----:R-:W-:Y:S05]  /*4e40*/  @!P0 EXIT ;  /* 0x000000000000894d */ /* 0x002fea0003800000 */
[----:B------:R-:W-:Y:S01]  /*4e50*/  BAR.SYNC.DEFER_BLOCKING 0x6, 0xa0 ;  /* 0x0182800000007b1d */ /* 0x000fe20000010000 */
[C---:B------:R-:W-:Y:S01]  /*4e60*/  IMAD.SHL.U32 R6, R178.reuse, 0x20, RZ ;  /* 0x00000020b2067824 */ /* 0x040fe200078e00ff */
[----:B------:R-:W-:Y:S01]  /*4e70*/  CS2R R192, SRZ ;  /* 0x0000000000c07805 */ /* 0x000fe2000001ff00 */
[C---:B------:R-:W-:Y:S01]  /*4e80*/  IMAD.SHL.U32 R179, R178.reuse, 0x10, RZ ;  /* 0x00000010b2b37824 */ /* 0x040fe200078e00ff */
[----:B------:R-:W-:Y:S01]  /*4e90*/  CS2R R190, SRZ ;  /* 0x0000000000be7805 */ /* 0x000fe2000001ff00 */
[----:B------:R-:W-:Y:S01]  /*4ea0*/  IMAD.U32 R2, R178, 0x10000, RZ ;  /* 0x00010000b2027824 */ /* 0x000fe200078e00ff */
[----:B------:R-:W-:Y:S02]  /*4eb0*/  UMOV UR44, 0x400 ;  /* 0x00000400002c7882 */ /* 0x000fe40000000000 */
[----:B------:R-:W1:Y:S01]  /*4ec0*/  LDC.64 R174, c[0x0][0x888] ;  /* 0x00022200ffae7b82 */ /* 0x000e620000000a00 */
[----:B------:R-:W-:Y:S01]  /*4ed0*/  ULEA UR44, UR52, UR44, 0x18 ;  /* 0x0000002c342c7291 */ /* 0x000fe2000f8ec0ff */
[----:B------:R-:W-:Y:S01]  /*4ee0*/  LOP3.LUT R5, R6, 0x80, RZ, 0xc0, !PT ;  /* 0x0000008006057812 */ /* 0x000fe200078ec0ff */
[----:B------:R-:W-:Y:S01]  /*4ef0*/  IMAD.SHL.U32 R4, R178, 0x4, RZ ;  /* 0x00000004b2047824 */ /* 0x000fe200078e00ff */
[----:B------:R-:W-:Y:S01]  /*4f00*/  LOP3.LUT R179, R179, 0x600, RZ, 0xc0, !PT ;  /* 0x00000600b3b37812 */ /* 0x000fe200078ec0ff */
[----:B------:R-:W-:Y:S01]  /*4f10*/  UIADD3 UR4, UPT, UPT, UR44, 0x2a00, URZ ;  /* 0x00002a002c047890 */ /* 0x000fe2000fffe0ff */
[----:B------:R-:W-:Y:S01]  /*4f20*/  LOP3.LUT R5, R5, 0x10, R178, 0xf8, !PT ;  /* 0x0000001005057812 */ /* 0x000fe200078ef8b2 */
[----:B------:R-:W-:Y:S01]  /*4f30*/  IMAD.MOV.U32 R88, RZ, RZ, RZ ;  /* 0x000000ffff587224 */ /* 0x000fe200078e00ff */
[----:B------:R-:W2:Y:S01]  /*4f40*/  LDC.64 R176, c[0x0][0x890] ;  /* 0x00022400ffb07b82 */ /* 0x000ea20000000a00 */
[----:B------:R-:W-:Y:S01]  /*4f50*/  LOP3.LUT R179, R179, 0x60, R6, 0xf8, !PT ;  /* 0x00000060b3b37812 */ /* 0x000fe200078ef806 */
[----:B------:R-:W3:Y:S01]  /*4f60*/  LDCU UR54, c[0x0][0x370] ;  /* 0x00006e00ff3677ac */ /* 0x000ee20008000800 */
[----:B------:R-:W-:Y:S01]  /*4f70*/  LOP3.LUT R2, R2, 0x600000, RZ, 0xc0, !PT ;  /* 0x0060000002027812 */ /* 0x000fe200078ec0ff */
[----:B------:R-:W-:Y:S01]  /*4f80*/  IMAD.U32 R194, RZ, RZ, UR4 ;  /* 0x00000004ffc27e24 */ /* 0x000fe2000f8e00ff */
[----:B------:R-:W-:Y:S01]  /*4f90*/  LOP3.LUT R4, R5, 0x10, R4, 0x78, !PT ;  /* 0x0000001005047812 */ /* 0x000fe200078e7804 */
[----:B------:R-:W4:Y:S01]  /*4fa0*/  LDCU.64 UR62, c[0x0][0x348] ;  /* 0x00006900ff3e77ac */ /* 0x000f220008000a00 */
[----:B------:R-:W-:Y:S01]  /*4fb0*/  LOP3.LUT R179, R179, 0x100, R6, 0xf8, !PT ;  /* 0x00000100b3b37812 */ /* 0x000fe200078ef806 */
[----:B------:R-:W1:Y:S01]  /*4fc0*/  LDC.64 R172, c[0x0][0x8b0] ;  /* 0x00022c00ffac7b82 */ /* 0x000e620000000a00 */
[----:B------:R-:W3:Y:S01]  /*4fd0*/  LDS R3, [UR44+0x100] ;  /* 0x0001002cff037984 */ /* 0x000ee20008000800 */
[----:B------:R-:W1:Y:S01]  /*4fe0*/  LDCU UR43, c[0x0][0xb0c] ;  /* 0x00016180ff2b77ac */ /* 0x000e620008000800 */
[----:B------:R-:W-:Y:S01]  /*4ff0*/  LOP3.LUT R179, R179, R4, RZ, 0xfc, !PT ;  /* 0x00000004b3b37212 */ /* 0x000fe200078efcff */
[----:B------:R-:W1:Y:S04]  /*5000*/  LDCU UR39, c[0x0][0xb30] ;  /* 0x00016600ff2777ac */ /* 0x000e680008000800 */
[----:B------:R-:W1:Y:S01]  /*5010*/  LDC.64 R170, c[0x0][0x8a8] ;  /* 0x00022a00ffaa7b82 */ /* 0x000e620000000a00 */
[----:B------:R-:W1:Y:S01]  /*5020*/  LDCU.64 UR58, c[0x0][0x888] ;  /* 0x00011100ff3a77ac */ /* 0x000e620008000a00 */
[----:B------:R-:W1:Y:S01]  /*5030*/  LDCU.64 UR40, c[0x0][0xb28] ;  /* 0x00016500ff2877ac */ /* 0x000e620008000a00 */
[----:B------:R-:W1:Y:S01]  /*5040*/  LDCU.128 UR48, c[0x0][0xb10] ;  /* 0x00016200ff3077ac */ /* 0x000e620008000c00 */
[----:B------:R-:W1:Y:S01]  /*5050*/  LDCU UR53, c[0x0][0x374] ;  /* 0x00006e80ff3577ac */ /* 0x000e620008000800 */
[----:B------:R-:W-:Y:S01]  /*5060*/  UIADD3 UR56, UPT, UPT, UR44, 0x200, URZ ;  /* 0x000002002c387890 */ /* 0x000fe2000fffe0ff */
[----:B--234-:R-:W-:-:S11]  /*5070*/  IMAD.IADD R2, R3, 0x1, R2 ;  /* 0x0000000103027824 */ /* 0x01cfd600078e0202 */
.L_x_104:
[----:B------:R-:W-:Y:S02]  /*5080*/  LEA R8, R190, UR44, 0x3 ;  /* 0x0000002cbe087c11 */ /* 0x000fe4000f8e18ff */
[----:B------:R-:W-:Y:S02]  /*5090*/  SHF.L.U32 R3, R192, 0x1f, RZ ;  /* 0x0000001fc0037819 */ /* 0x000fe400000006ff */
[----:B-1----:R-:W-:Y:S02]  /*50a0*/  LEA R5, R190, UR44, 0x4 ;  /* 0x0000002cbe057c11 */ /* 0x002fe4000f8e20ff */
[----:B--2---:R-:W2:Y:S02]  /*50b0*/  SYNCS.PHASECHK.TRANS64.TRYWAIT P0, [R8+URZ+0x50], R3 ;  /* 0x00005003080075a7 */ /* 0x004ea400080011ff */
[----:B--2---:R-:W-:Y:S05]  /*50c0*/  @!P0 BRA `(.L_x_83) ;  /* 0x00000034009c8947 */ /* 0x004fea0003800000 */
.L_x_134:
        /* <DEDUP_REMOVED lines=11> */
[----:B------:R-:W-:Y:S01]  /*5180*/  PLOP3.LUT P0, PT, PT, PT, UP1, 0x80, 0x8 ;  /* 0x000000000008781c */ /* 0x000fe20003f0f018 */
[----:B------:R-:W-:Y:S11]  /*5190*/  UP2UR UR47, UPR, URZ, 0x2 ;  /* 0x00000002ff2f7883 */ /* 0x000ff60008000000 */
[----:B------:R-:W-:Y:S01]  /*51a0*/  @!UPT UIADD3 URZ, UPT, UPT, URZ, URZ, URZ ;  /* 0x000000fffffff290 */ /* 0x000fe2000fffe0ff */
[----:B------:R-:W-:Y:S02]  /*51b0*/  @P0 SHF.R.U32.HI R0, RZ, 0x10, R5 ;  /* 0x00000010ff000819 */ /* 0x000fe40000011605 */
[----:B--2---:R-:W-:Y:S02]  /*51c0*/  @P0 MOV R3, R4 ;  /* 0x0000000400030202 */ /* 0x004fe40000000f00 */
        /* <DEDUP_REMOVED lines=11> */
[----:B------:R-:W3:Y:S01]  /*5280*/  LDCU UR12, c[0x0][0xb20] ;  /* 0x00016400ff0c77ac */ /* 0x000ee20008000800 */
[----:B-1----:R-:W-:Y:S02]  /*5290*/  UIMAD.WIDE.U32 UR4, UR53, UR51, URZ ;  /* 0x00000033350472a5 */ /* 0x002fe4000f8e00ff */
[----:B------:R-:W-:Y:S02]  /*52a0*/  UIMAD.WIDE.U32 UR6, UR54, UR48, URZ ;  /* 0x00000030360672a5 */ /* 0x000fe4000f8e00ff */
[----:B------:R-:W-:Y:S02]  /*52b0*/  UISETP.NE.AND UP0, UPT, UR50, 0x1, UPT ;  /* 0x000000013200788c */ /* 0x000fe4000bf05270 */
[----:B------:R-:W-:Y:S02]  /*52c0*/  UIMAD.WIDE.U32 UR8, UR37, UR51, URZ ;  /* 0x00000033250872a5 */ /* 0x000fe4000f8e00ff */
[----:B------:R-:W-:Y:S02]  /*52d0*/  UIMAD.WIDE.U32 UR10, UR38, UR48, URZ ;  /* 0x00000030260a72a5 */ /* 0x000fe4000f8e00ff */
[----:B------:R-:W-:Y:S02]  /*52e0*/  UISETP.NE.AND UP1, UPT, UR43, 0x1, UPT ;  /* 0x000000012b00788c */ /* 0x000fe4000bf25270 */
[----:B------:R-:W-:Y:S01]  /*52f0*/  UISETP.NE.AND UP2, UPT, UR42, 0x1, UPT ;  /* 0x000000012a00788c */ /* 0x000fe2000bf45270 */
[----:B------:R-:W-:Y:S02]  /*5300*/  UMOV UR4, UR5 ;  /* 0x0000000500047c82 */ /* 0x000fe40008000000 */
[----:B---3--:R-:W-:Y:S03]  /*5310*/  USHF.R.U32.HI UR5, URZ, UR12, UR4 ;  /* 0x0000000cff057299 */ /* 0x008fe60008011604 */
[----:B------:R-:W-:Y:S02]  /*5320*/  UMOV UR4, UR7 ;  /* 0x0000000700047c82 */ /* 0x000fe40008000000 */
[----:B------:R-:W-:Y:S02]  /*5330*/  USHF.R.U32.HI UR7, URZ, UR49, UR4 ;  /* 0x00000031ff077299 */ /* 0x000fe40008011604 */
[----:B------:R-:W-:Y:S02]  /*5340*/  USEL UR4, UR53, UR5, !UP0 ;  /* 0x0000000535047287 */ /* 0x000fe4000c000000 */
[----:B------:R-:W-:Y:S01]  /*5350*/  USEL UR7, UR54, UR7, !UP1 ;  /* 0x0000000736077287 */ /* 0x000fe2000c800000 */
[----:B------:R-:W-:Y:S01]  /*5360*/  UMOV UR5, UR9 ;  /* 0x0000000900057c82 */ /* 0x000fe20008000000 */
[----:B------:R-:W-:Y:S02]  /*5370*/  UIMAD.WIDE.U32 UR8, UR4, UR40, URZ ;  /* 0x00000028040872a5 */ /* 0x000fe4000f8e00ff */
[----:B------:R-:W-:Y:S03]  /*5380*/  USHF.R.U32.HI UR6, URZ, UR12, UR5 ;  /* 0x0000000cff067299 */ /* 0x000fe60008011605 */
[----:B------:R-:W-:Y:S01]  /*5390*/  UMOV UR5, UR11 ;  /* 0x0000000b00057c82 */ /* 0x000fe20008000000 */
[----:B------:R-:W-:Y:S02]  /*53a0*/  UIMAD.WIDE.U32 UR10, UR7, UR40, URZ ;  /* 0x00000028070a72a5 */ /* 0x000fe4000f8e00ff */
[----:B------:R-:W-:Y:S02]  /*53b0*/  USHF.R.U32.HI UR12, URZ, UR49, UR5 ;  /* 0x00000031ff0c7299 */ /* 0x000fe40008011605 */
[----:B------:R-:W-:Y:S01]  /*53c0*/  USEL UR6, UR37, UR6, !UP0 ;  /* 0x0000000625067287 */ /* 0x000fe2000c000000 */
[----:B------:R-:W-:Y:S02]  /*53d0*/  UMOV UR5, UR9 ;  /* 0x0000000900057c82 */ /* 0x000fe40008000000 */
[----:B------:R-:W-:Y:S01]  /*53e0*/  UMOV UR10, UR11 ;  /* 0x0000000b000a7c82 */ /* 0x000fe20008000000 */
[----:B------:R-:W-:Y:S02]  /*53f0*/  @UP2 USHF.R.U32.HI UR4, URZ, UR41, UR5 ;  /* 0x00000029ff042299 */ /* 0x000fe40008011605 */
[----:B------:R-:W-:Y:S02]  /*5400*/  @UP2 USHF.R.U32.HI UR7, URZ, UR41, UR10 ;  /* 0x00000029ff072299 */ /* 0x000fe4000801160a */
[----:B------:R-:W-:Y:S02]  /*5410*/  UIMAD UR4, UR42, UR4, URZ ;  /* 0x000000042a0472a4 */ /* 0x000fe4000f8e02ff */
[----:B------:R-:W-:Y:S02]  /*5420*/  UIMAD.WIDE.U32 UR10, UR6, UR40, URZ ;  /* 0x00000028060a72a5 */ /* 0x000fe4000f8e00ff */
[----:B------:R-:W-:Y:S02]  /*5430*/  USEL UR5, UR38, UR12, !UP1 ;  /* 0x0000000c26057287 */ /* 0x000fe4000c800000 */
[----:B------:R-:W-:Y:S02]  /*5440*/  UIMAD UR8, UR42, UR7, URZ ;  /* 0x000000072a0872a4 */ /* 0x000fe4000f8e02ff */
[----:B------:R-:W-:Y:S03]  /*5450*/  UISETP.GE.AND UP0, UPT, UR6, UR4, UPT ;  /* 0x000000040600728c */ /* 0x000fe6000bf06270 */
[----:B------:R-:W-:Y:S01]  /*5460*/  UMOV UR4, UR11 ;  /* 0x0000000b00047c82 */ /* 0x000fe20008000000 */
[----:B------:R-:W-:Y:S02]  /*5470*/  UISETP.GE.OR UP0, UPT, UR5, UR8, UP0 ;  /* 0x000000080500728c */ /* 0x000fe40008706670 */
[----:B------:R-:W-:Y:S02]  /*5480*/  USHF.R.U32.HI UR4, URZ, UR41, UR4 ;  /* 0x00000029ff047299 */ /* 0x000fe40008011604 */
[----:B------:R-:W-:Y:S02]  /*5490*/  UIMAD.WIDE.U32 UR8, UR5, UR40, URZ ;  /* 0x00000028050872a5 */ /* 0x000fe4000f8e00ff */
[----:B------:R-:W-:Y:S02]  /*54a0*/  USEL UR11, UR6, UR4, !UP2 ;  /* 0x00000004060b7287 */ /* 0x000fe4000d000000 */
[----:B------:R-:W-:Y:S02]  /*54b0*/  UIADD3 UR8, UPT, UPT, -UR5, URZ, URZ ;  /* 0x000000ff05087290 */ /* 0x000fe4000fffe1ff */
[----:B------:R-:W-:Y:S01]  /*54c0*/  UIADD3 UR10, UPT, UPT, -UR11, URZ, URZ ;  /* 0x000000ff0b0a7290 */ /* 0x000fe2000fffe1ff */
[----:B------:R-:W-:Y:S01]  /*54d0*/  @!UP0 UMOV UR4, UR9 ;  /* 0x0000000900048c82 */ /* 0x000fe20008000000 */
[----:B------:R-:W-:Y:S02]  /*54e0*/  UIADD3 UR9, UPT, UPT, -UR6, URZ, URZ ;  /* 0x000000ff06097290 */ /* 0x000fe4000fffe1ff */
[----:B------:R-:W-:Y:S02]  /*54f0*/  @!UP0 USHF.R.U32.HI UR4, URZ, UR41, UR4 ;  /* 0x00000029ff048299 */ /* 0x000fe40008011604 */
[----:B------:R-:W-:Y:S02]  /*5500*/  UIMAD UR10, UR42, UR10, UR6 ;  /* 0x0000000a2a0a72a4 */ /* 0x000fe4000f8e0206 */
[----:B------:R-:W-:Y:S04]  /*5510*/  @!UP0 USEL UR4, UR5, UR4, !UP2 ;  /* 0x0000000405048287 */ /* 0x000fe8000d000000 */
[----:B------:R-:W-:Y:S02]  /*5520*/  @!UP0 UIMAD UR10, UR7, UR10, UR4 ;  /* 0x0000000a070a82a4 */ /* 0x000fe4000f8e0204 */
[----:B------:R-:W-:Y:S02]  /*5530*/  @!UP0 UIADD3 UR11, UPT, UPT, UR11, -UR4, URZ ;  /* 0x800000040b0b8290 */ /* 0x000fe4000fffe0ff */
[----:B------:R-:W-:Y:S02]  /*5540*/  UIMAD UR7, UR43, UR8, UR38 ;  /* 0x000000082b0772a4 */ /* 0x000fe4000f8e0226 */
[----:B------:R-:W-:Y:S02]  /*5550*/  @!UP0 UIMAD UR6, UR11, UR42, UR5 ;  /* 0x0000002a0b0682a4 */ /* 0x000fe4000f8e0205 */
[----:B------:R-:W-:Y:S01]  /*5560*/  UIMAD UR4, UR50, UR9, UR37 ;  /* 0x00000009320472a4 */ /* 0x000fe2000f8e0225 */
[----:B------:R-:W-:Y:S02]  /*5570*/  @!UP0 UMOV UR5, UR10 ;  /* 0x0000000a00058c82 */ /* 0x000fe40008000000 */
[----:B------:R-:W-:Y:S02]  /*5580*/  UIMAD UR38, UR5, UR43, UR7 ;  /* 0x0000002b052672a4 */ /* 0x000fe4000f8e0207 */
[----:B------:R-:W-:Y:S11]  /*5590*/  UIMAD UR37, UR6, UR50, UR4 ;  /* 0x00000032062572a4 */ /* 0x000ff6000f8e0204 */
[----:B------:R-:W-:Y:S01]  /*55a0*/  @!UPT UIADD3 URZ, UPT, UPT, URZ, URZ, URZ ;  /* 0x000000fffffff290 */ /* 0x000fe2000fffe0ff */
.L_x_84:
[----:B-1----:R-:W-:Y:S01]  /*55b0*/  UISETP.NE.AND UP0, UPT, UR39, 0x1, UPT ;  /* 0x000000012700788c */ /* 0x002fe2000bf05270 */
[----:B------:R-:W-:Y:S10]  /*55c0*/  IADD3 R190, PT, PT, R190, 0x1, RZ ;  /* 0x00000001bebe7810 */ /* 0x000ff40007ffe0ff */
[----:B------:R-:W1:Y:S01]  /*55d0*/  @!UP0 LDCU.128 UR12, c[0x0][0xb10] ;  /* 0x00016200ff0c87ac */ /* 0x000e620008000c00 */
[----:B------:R-:W3:Y:S01]  /*55e0*/  @!UP0 LDCU UR5, c[0x0][0xb0c] ;  /* 0x00016180ff0587ac */ /* 0x000ee20008000800 */
[----:B------:R-:W4:Y:S01]  /*55f0*/  @!UP0 LDCU UR10, c[0x0][0xb20] ;  /* 0x00016400ff0a87ac */ /* 0x000f220008000800 */
[----:B-1----:R-:W-:Y:S02]  /*5600*/  UIMAD.WIDE.U32 UR8, UR38, UR12, URZ ;  /* 0x0000000c260872a5 */ /* 0x002fe4000f8e00ff */
[----:B------:R-:W-:Y:S02]  /*5610*/  UIMAD.WIDE.U32 UR6, UR37, UR15, URZ ;  /* 0x0000000f250672a5 */ /* 0x000fe4000f8e00ff */
[----:B------:R-:W-:Y:S03]  /*5620*/  @!UP0 UISETP.NE.AND UP1, UPT, UR14, 0x1, UPT ;  /* 0x000000010e00888c */ /* 0x000fe6000bf25270 */
[----:B------:R-:W-:Y:S01]  /*5630*/  @!UP0 UMOV UR4, UR9 ;  /* 0x0000000900048c82 */ /* 0x000fe20008000000 */
[----:B---3--:R-:W-:Y:S02]  /*5640*/  @!UP0 UISETP.NE.AND UP2, UPT, UR5, 0x1, UPT ;  /* 0x000000010500888c */ /* 0x008fe4000bf45270 */
[----:B------:R-:W-:Y:S01]  /*5650*/  @!UP0 USHF.R.U32.HI UR4, URZ, UR13, UR4 ;  /* 0x0000000dff048299 */ /* 0x000fe20008011604 */
[----:B------:R-:W-:Y:S02]  /*5660*/  @!UP0 UMOV UR6, UR7 ;  /* 0x0000000700068c82 */ /* 0x000fe40008000000 */
[----:B----4-:R-:W-:Y:S02]  /*5670*/  @!UP0 USHF.R.U32.HI UR6, URZ, UR10, UR6 ;  /* 0x0000000aff068299 */ /* 0x010fe40008011606 */
[----:B------:R-:W-:Y:S02]  /*5680*/  @!UP0 USEL UR7, UR38, UR4, !UP2 ;  /* 0x0000000426078287 */ /* 0x000fe4000d000000 */
[----:B------:R-:W-:Y:S04]  /*5690*/  @!UP0 USEL UR6, UR37, UR6, !UP1 ;  /* 0x0000000625068287 */ /* 0x000fe8000c800000 */
[----:B------:R-:W-:Y:S02]  /*56a0*/  @!UP0 UIADD3 UR4, UPT, UPT, -UR7, UR6, URZ ;  /* 0x0000000607048290 */ /* 0x000fe4000fffe1ff */
[----:B------:R-:W-:Y:S02]  /*56b0*/  @!UP0 UIADD3 UR6, UPT, UPT, UR7, -UR6, URZ ;  /* 0x8000000607068290 */ /* 0x000fe4000fffe0ff */
[----:B------:R-:W-:Y:S02]  /*56c0*/  @!UP0 UIMAD UR38, UR4, UR5, UR38 ;  /* 0x00000005042682a4 */ /* 0x000fe4000f8e0226 */
[----:B------:R-:W-:Y:S02]  /*56d0*/  @!UP0 UIMAD UR37, UR6, UR14, UR37 ;  /* 0x0000000e062582a4 */ /* 0x000fe4000f8e0225 */
[----:B------:R-:W-:Y:S09]  /*56e0*/  ULOP3.LUT UP0, URZ, UR56, 0x90, URZ, 0xc0, !UPT ;  /* 0x0000009038ff7892 */ /* 0x000ff2000f80c0ff */
[----:B------:R-:W-:Y:S05]  /*56f0*/  BRA.U !UP0, `(.L_x_85) ;  /* 0x0000000108407547 */ /* 0x000fea000b800000 */
[----:B------:R-:W1:Y:S01]  /*5700*/  LDCU.64 UR8, c[0x4][0x80] ;  /* 0x01001000ff0877ac */ /* 0x000e620008000a00 */
[----:B------:R-:W-:Y:S01]  /*5710*/  MOV R15, 0x0 ;  /* 0x00000000000f7802 */ /* 0x000fe20000000f00 */
[----:B------:R-:W-:Y:S02]  /*5720*/  HFMA2 R12, -RZ, RZ, 0, 5.9604644775390625e-08 ;  /* 0x00000001ff0c7431 */ /* 0x000fe400000001ff */
[----:B------:R-:W-:Y:S02]  /*5730*/  IMAD.MOV.U32 R8, RZ, RZ, 0x70 ;  /* 0x00000070ff087424 */ /* 0x000fe400078e00ff */
[----:B------:R-:W-:Y:S01]  /*5740*/  IMAD.MOV.U32 R13, RZ, RZ, RZ ;  /* 0x000000ffff0d7224 */ /* 0x000fe200078e00ff */
[----:B------:R-:W3:Y:S01]  /*5750*/  LDCU.64 UR6, c[0x4][0x88] ;  /* 0x01001100ff0677ac */ /* 0x000ee20008000a00 */
[----:B------:R-:W4:Y:S01]  /*5760*/  LDC.64 R14, c[0x4][R15] ;  /* 0x010000000f0e7b82 */ /* 0x000f220000000a00 */
[----:B------:R-:W2:Y:S01]  /*5770*/  LDCU.64 UR4, c[0x4][0x8] ;  /* 0x01000100ff0477ac */ /* 0x000ea20008000a00 */
[----:B-1----:R-:W-:Y:S01]  /*5780*/  MOV R5, UR9 ;  /* 0x0000000900057c02 */ /* 0x002fe20008000f00 */
[----:B------:R-:W-:Y:S01]  /*5790*/  IMAD.U32 R4, RZ, RZ, UR8 ;  /* 0x00000008ff047e24 */ /* 0x000fe2000f8e00ff */
[----:B---3--:R-:W-:Y:S01]  /*57a0*/  MOV R7, UR7 ;  /* 0x0000000700077c02 */ /* 0x008fe20008000f00 */
[----:B------:R-:W-:Y:S01]  /*57b0*/  IMAD.U32 R6, RZ, RZ, UR6 ;  /* 0x00000006ff067e24 */ /* 0x000fe2000f8e00ff */
[----:B--2---:R-:W-:Y:S01]  /*57c0*/  MOV R11, UR5 ;  /* 0x00000005000b7c02 */ /* 0x004fe20008000f00 */
[----:B------:R-:W-:Y:S02]  /*57d0*/  IMAD.U32 R10, RZ, RZ, UR4 ;  /* 0x00000004ff0a7e24 */ /* 0x000fe4000f8e00ff */
[----:B------:R-:W-:Y:S07]  /*57e0*/  LEPC R20, `(.L_x_85) ;  /* 0x000000001014794e */ /* 0x000fee0000000000 */
[----:B----45:R-:W-:Y:S05]  /*57f0*/  CALL.ABS.NOINC R14 ;  /* 0x000000000e007343 */ /* 0x030fea0003c00000 */
.L_x_85:
[----:B------:R-:W-:Y:S01]  /*5800*/  LOP3.LUT P0, RZ, R194, 0x90, RZ, 0xc0, !PT ;  /* 0x00000090c2ff7812 */ /* 0x000fe2000780c0ff */
[----:B------:R-:W-:Y:S11]  /*5810*/  BSSY.RECONVERGENT B6, `(.L_x_86) ;  /* 0x0000013000067945 */ /* 0x000ff60003800200 */
[----:B------:R-:W-:Y:S01]  /*5820*/  @!UPT UIADD3 URZ, UPT, UPT, URZ, URZ, URZ ;  /* 0x000000fffffff290 */ /* 0x000fe2000fffe0ff */
[----:B------:R-:W-:Y:S05]  /*5830*/  @!P0 BRA `(.L_x_87) ;  /* 0x0000000000408947 */ /* 0x000fea0003800000 */
        /* <DEDUP_REMOVED lines=16> */
.L_x_87:
[----:B------:R-:W-:Y:S05]  /*5940*/  BSYNC.RECONVERGENT B6 ;  /* 0x0000000000067941 */ /* 0x000fea0003800200 */
.L_x_86:
[----:B------:R-:W-:Y:S01]  /*5950*/  ISETP.NE.U32.AND P3, PT, R176, RZ, PT ;  /* 0x000000ffb000720c */ /* 0x000fe20003f65070 */
[----:B------:R-:W-:Y:S01]  /*5960*/  UISETP.NE.AND UP1, UPT, UR61, URZ, UPT ;  /* 0x000000ff3d00728c */ /* 0x000fe2000bf25270 */
[----:B------:R-:W-:Y:S02]  /*5970*/  ISETP.NE.U32.AND P4, PT, R172, RZ, PT ;  /* 0x000000ffac00720c */ /* 0x000fe40003f85070 */
[----:B------:R-:W-:Y:S02]  /*5980*/  ISETP.NE.AND.EX P3, PT, R177, RZ, PT, P3 ;  /* 0x000000ffb100720c */ /* 0x000fe40003f65330 */
[----:B------:R-:W-:Y:S02]  /*5990*/  PLOP3.LUT P1, PT, PT, PT, PT, 0x8, 0x80 ;  /* 0x000000000080781c */ /* 0x000fe40003f2e170 */
[----:B------:R-:W-:Y:S02]  /*59a0*/  PLOP3.LUT P0, PT, PT, PT, UP1, 0x80, 0x8 ;  /* 0x000000000008781c */ /* 0x000fe40003f0f018 */
[----:B------:R-:W-:Y:S02]  /*59b0*/  ISETP.NE.AND.EX P4, PT, R173, RZ, PT, P4 ;  /* 0x000000ffad00720c */ /* 0x000fe40003f85340 */
[----:B------:R-:W1:Y:S09]  /*59c0*/  @UP1 LDCU.64 UR4, c[0x0][0x888] ;  /* 0x00011100ff0417ac */ /* 0x000e720008000a00 */
[----:B------:R-:W-:Y:S01]  /*59d0*/  @P0 PLOP3.LUT P1, PT, P3, PT, PT, 0x80, 0x8 ;  /* 0x000000000008081c */ /* 0x000fe20001f2f070 */
[----:B-1----:R-:W-:Y:S04]  /*59e0*/  @UP1 UISETP.NE.U32.AND UP0, UPT, UR4, URZ, UPT ;  /* 0x000000ff0400128c */ /* 0x002fe8000bf05070 */
[----:B------:R-:W-:Y:S04]  /*59f0*/  @UP1 UISETP.NE.AND.EX UP0, UPT, UR5, URZ, UPT, UP0 ;  /* 0x000000ff0500128c */ /* 0x000fe8000bf05300 */
[----:B------:R-:W-:Y:S01]  /*5a00*/  @UP1 USEL UR4, URZ, 0xffffffff, UP0 ;  /* 0xffffffffff041887 */ /* 0x000fe20008000000 */
[----:B------:R-:W-:Y:S11]  /*5a10*/  @!P3 BRA `(.L_x_88) ;  /* 0x000000000030b947 */ /* 0x000ff60003800000 */
[----:B------:R-:W-:Y:S01]  /*5a20*/  ISETP.NE.U32.AND P2, PT, R174, RZ, PT ;  /* 0x000000ffae00720c */ /* 0x000fe20003f45070 */
[----:B------:R-:W1:Y:S01]  /*5a30*/  LDCU.64 UR6, c[0x0][0x358] ;  /* 0x00006b00ff0677ac */ /* 0x000e620008000a00 */
[----:B------:R-:W-:Y:S02]  /*5a40*/  IMAD.MOV.U32 R188, RZ, RZ, 0x1 ;  /* 0x00000001ffbc7424 */ /* 0x000fe400078e00ff */
[----:B------:R-:W-:Y:S11]  /*5a50*/  ISETP.NE.AND.EX P2, PT, R175, RZ, PT, P2 ;  /* 0x000000ffaf00720c */ /* 0x000ff60003f45320 */
[----:B------:R-:W-:Y:S02]  /*5a60*/  @!UPT UIADD3 URZ, UPT, UPT, URZ, URZ, URZ ;  /* 0x000000fffffff290 */ /* 0x000fe4000fffe0ff */
[----:B------:R-:W3:Y:S01]  /*5a70*/  @P2 LDC.64 R4, c[0x0][0x888] ;  /* 0x00022200ff042b82 */ /* 0x000ee20000000a00 */
[----:B--2---:R-:W-:Y:S04]  /*5a80*/  @P2 IMAD R0, R176, UR36, RZ ;  /* 0x00000024b0002c24 */ /* 0x004fe8000f8e02ff */
[----:B---3--:R-:W-:Y:S04]  /*5a90*/  @P2 IMAD.WIDE R4, R0, 0x4, R4 ;  /* 0x0000000400042825 */ /* 0x008fe800078e0204 */
[----:B------:R-:W-:Y:S01]  /*5aa0*/  HFMA2 R0, -RZ, RZ, 0, 5.9604644775390625e-08 ;  /* 0x00000001ff007431 */ /* 0x000fe200000001ff */
[----:B-1---5:R1:W5:Y:S04]  /*5ab0*/  @P2 LDG.E R91, desc[UR6][R4.64] ;  /* 0x00000006045b2981 */ /* 0x022368000c1e1900 */
[----:B------:R-:W-:Y:S01]  /*5ac0*/  @!P2 PRMT R188, R0, 0x7610, R188 ;  /* 0x0000761000bca816 */ /* 0x000fe200000000bc */
[----:B-1----:R-:W3:Y:S06]  /*5ad0*/  @!P2 LDC R91, c[0x0][0x880] ;  /* 0x00022000ff5bab82 */ /* 0x002eec0000000800 */
.L_x_88:
[----:B------:R-:W-:Y:S05]  /*5ae0*/  @!P4 BRA `(.L_x_89) ;  /* 0x000000000024c947 */ /* 0x000fea0003800000 */
[----:B------:R-:W-:Y:S01]  /*5af0*/  ISETP.NE.U32.AND P2, PT, R170, RZ, PT ;  /* 0x000000ffaa00720c */ /* 0x000fe20003f45070 */
[----:B------:R-:W1:Y:S03]  /*5b00*/  LDCU.64 UR6, c[0x0][0x358] ;  /* 0x00006b00ff0677ac */ /* 0x000e660008000a00 */
[----:B------:R-:W-:Y:S11]  /*5b10*/  ISETP.NE.AND.EX P2, PT, R171, RZ, PT, P2 ;  /* 0x000000ffab00720c */ /* 0x000ff60003f45320 */
[----:B------:R-:W-:Y:S02]  /*5b20*/  @!UPT UIADD3 URZ, UPT, UPT, URZ, URZ, URZ ;  /* 0x000000fffffff290 */ /* 0x000fe4000fffe0ff */
[----:B------:R-:W4:Y:S01]  /*5b30*/  @P2 LDC.64 R4, c[0x0][0x8a8] ;  /* 0x00022a00ff042b82 */ /* 0x000f220000000a00 */
[----:B--2---:R-:W-:Y:S04]  /*5b40*/  @P2 IMAD R0, R172, UR36, RZ ;  /* 0x00000024ac002c24 */ /* 0x004fe8000f8e02ff */
[----:B----4-:R-:W-:Y:S05]  /*5b50*/  @P2 IMAD.WIDE R4, R0, 0x4, R4 ;  /* 0x0000000400042825 */ /* 0x010fea00078e0204 */
[----:B-1---5:R1:W5:Y:S02]  /*5b60*/  @P2 LDG.E R89, desc[UR6][R4.64] ;  /* 0x0000000604592981 */ /* 0x022364000c1e1900 */
[----:B-1----:R-:W4:Y:S02]  /*5b70*/  @!P2 LDC R89, c[0x0][0x8a0] ;  /* 0x00022800ff59ab82 */ /* 0x002f240000000800 */
.L_x_89:
[----:B---3-5:R-:W-:Y:S01]  /*5b80*/  @P0 FSETP.NEU.AND P4, PT, R91, RZ, PT ;  /* 0x000000ff5b00020b */ /* 0x028fe20003f8d000 */
[----:B--2---:R-:W-:Y:S01]  /*5b90*/  IMAD.U32 R0, RZ, RZ, UR4 ;  /* 0x00000004ff007e24 */ /* 0x004fe2000f8e00ff */
[----:B------:R-:W-:Y:S01]  /*5ba0*/  @P0 LOP3.LUT P2, RZ, R188, 0xff, RZ, 0xc0, !PT ;  /* 0x000000ffbcff0812 */ /* 0x000fe2000784c0ff */
[----:B------:R-:W-:Y:S01]  /*5bb0*/  BSSY B1, `(.L_x_90) ;  /* 0x0000041000017945 */ /* 0x000fe20003800000 */
[----:B------:R-:W-:Y:S02]  /*5bc0*/  @P0 SEL R3, RZ, 0xffffffff, P4 ;  /* 0xffffffffff030807 */ /* 0x000fe40002000000 */
[----:B------:R-:W-:Y:S02]  /*5bd0*/  CS2R R94, SRZ ;  /* 0x00000000005e7805 */ /* 0x000fe4000001ff00 */
[----:B------:R-:W-:Y:S02]  /*5be0*/  LEA R16, R88, UR44, 0x3 ;  /* 0x0000002c58107c11 */ /* 0x000fe4000f8e18ff */
[----:B------:R-:W-:Y:S02]  /*5bf0*/  CS2R R92, SRZ ;  /* 0x00000000005c7805 */ /* 0x000fe4000001ff00 */
[----:B------:R-:W-:Y:S02]  /*5c00*/  @P1 SEL R3, R0, R3, !P2 ;  /* 0x0000000300031207 */ /* 0x000fe40005000000 */
[----:B------:R-:W-:Y:S02]  /*5c10*/  CS2R R154, SRZ ;  /* 0x00000000009a7805 */ /* 0x000fe4000001ff00 */
[----:B------:R-:W-:Y:S02]  /*5c20*/  SHF.L.U32 R9, R193, 0x1f, RZ ;  /* 0x0000001fc1097819 */ /* 0x000fe400000006ff */
[----:B------:R-:W-:Y:S02]  /*5c30*/  CS2R R152, SRZ ;  /* 0x0000000000987805 */ /* 0x000fe4000001ff00 */
[----:B------:R-:W-:Y:S02]  /*5c40*/  @P0 LOP3.LUT R3, R3, 0x1, RZ, 0xc0, !PT ;  /* 0x0000000103030812 */ /* 0x000fe400078ec0ff */
[----:B------:R-:W-:Y:S02]  /*5c50*/  CS2R R138, SRZ ;  /* 0x00000000008a7805 */ /* 0x000fe4000001ff00 */
[----:B------:R-:W-:Y:S02]  /*5c60*/  PLOP3.LUT P5, PT, PT, PT, PT, 0x8, 0x80 ;  /* 0x000000000080781c */ /* 0x000fe40003fae170 */
[----:B------:R-:W-:Y:S02]  /*5c70*/  CS2R R136, SRZ ;  /* 0x0000000000887805 */ /* 0x000fe4000001ff00 */
[----:B------:R-:W-:Y:S02]  /*5c80*/  ISETP.NE.U32.OR P1, PT, R3, 0x1, !P0 ;  /* 0x000000010300780c */ /* 0x000fe40004725470 */
[----:B------:R-:W-:Y:S02]  /*5c90*/  CS2R R122, SRZ ;  /* 0x00000000007a7805 */ /* 0x000fe4000001ff00 */
[----:B------:R-:W-:Y:S02]  /*5ca0*/  CS2R R120, SRZ ;  /* 0x0000000000787805 */ /* 0x000fe4000001ff00 */
[----:B------:R-:W-:Y:S02]  /*5cb0*/  CS2R R106, SRZ ;  /* 0x00000000006a7805 */ /* 0x000fe4000001ff00 */
[----:B------:R-:W-:Y:S05]  /*5cc0*/  CS2R R104, SRZ ;  /* 0x0000000000687805 */ /* 0x000fea000001ff00 */
[----:B------:R-:W-:Y:S04]  /*5cd0*/  @P1 SHF.L.U32 R4, R191, 0x1f, RZ ;  /* 0x0000001fbf041819 */ /* 0x000fe800000006ff */
[----:B------:R-:W1:Y:S01]  /*5ce0*/  @P1 SYNCS.PHASECHK.TRANS64.TRYWAIT P0, [UR44+0x30], R4 ;  /* 0x00003004ff0015a7 */ /* 0x000e62000800112c */
[----:B------:R2:W3:Y:S01]  /*5cf0*/  SYNCS.PHASECHK.TRANS64.TRYWAIT P4, [R16+URZ+0x70], R9 ;  /* 0x00007009100075a7 */ /* 0x0004e200080811ff */
[----:B-1----:R-:W-:Y:S01]  /*5d00*/  @P1 PLOP3.LUT P5, PT, P0, PT, PT, 0x8, 0x80 ;  /* 0x000000000080181c */ /* 0x002fe200007ae170 */
[----:B------:R-:W-:Y:S01]  /*5d10*/  @!UPT UIADD3 URZ, UPT, UPT, URZ, URZ, URZ ;  /* 0x000000fffffff290 */ /* 0x000fe2000fffe0ff */
[----:B--23--:R-:W-:Y:S11]  /*5d20*/  @!P1 BRA `(.L_x_91) ;  /* 0x0000000000a49947 */ /* 0x00cff60003800000 */
[----:B------:R-:W-:Y:S01]  /*5d30*/  ISETP.NE.U32.AND P0, PT, RZ, UR58, PT ;  /* 0x0000003aff007c0c */ /* 0x000fe2000bf05070 */
[----:B------:R-:W-:Y:S01]  /*5d40*/  BSSY B0, `(.L_x_92) ;  /* 0x0000018000007945 */ /* 0x000fe20003800000 */
[----:B------:R-:W-:Y:S02]  /*5d50*/  FSETP.NEU.AND P2, PT, R91, RZ, PT ;  /* 0x000000ff5b00720b */ /* 0x000fe40003f4d000 */
[----:B------:R-:W-:Y:S02]  /*5d60*/  CS2R R106, SRZ ;  /* 0x00000000006a7805 */ /* 0x000fe4000001ff00 */
[----:B------:R-:W-:Y:S02]  /*5d70*/  ISETP.NE.AND.EX P0, PT, RZ, UR59, PT, P0 ;  /* 0x0000003bff007c0c */ /* 0x000fe4000bf05300 */
[----:B------:R-:W-:Y:S02]  /*5d80*/  CS2R R104, SRZ ;  /* 0x0000000000687805 */ /* 0x000fe4000001ff00 */
[----:B------:R-:W-:Y:S02]  /*5d90*/  LOP3.LUT P1, RZ, R188, 0xff, RZ, 0xc0, !PT ;  /* 0x000000ffbcff7812 */ /* 0x000fe4000782c0ff */
[----:B------:R-:W-:Y:S02]  /*5da0*/  CS2R R122, SRZ ;  /* 0x00000000007a7805 */ /* 0x000fe4000001ff00 */
[----:B------:R-:W-:Y:S02]  /*5db0*/  SEL R0, RZ, 0xffffffff, P2 ;  /* 0xffffffffff007807 */ /* 0x000fe40001000000 */
[----:B------:R-:W-:Y:S02]  /*5dc0*/  CS2R R120, SRZ ;  /* 0x0000000000787805 */ /* 0x000fe4000001ff00 */
[----:B------:R-:W-:Y:S02]  /*5dd0*/  SEL R3, RZ, 0xffffffff, P0 ;  /* 0xffffffffff037807 */ /* 0x000fe40000000000 */
[----:B------:R-:W-:Y:S02]  /*5de0*/  CS2R R138, SRZ ;  /* 0x00000000008a7805 */ /* 0x000fe4000001ff00 */
[----:B------:R-:W-:Y:S02]  /*5df0*/  CS2R R136, SRZ ;  /* 0x0000000000887805 */ /* 0x000fe4000001ff00 */
[----:B------:R-:W-:Y:S02]  /*5e00*/  CS2R R154, SRZ ;  /* 0x00000000009a7805 */ /* 0x000fe4000001ff00 */
[----:B------:R-:W-:Y:S02]  /*5e10*/  @P3 SEL R0, R3, R0, !P1 ;  /* 0x0000000003003207 */ /* 0x000fe40004800000 */
[----:B------:R-:W-:Y:S02]  /*5e20*/  CS2R R152, SRZ ;  /* 0x0000000000987805 */ /* 0x000fe4000001ff00 */
[----:B------:R-:W-:Y:S02]  /*5e30*/  CS2R R94, SRZ ;  /* 0x00000000005e7805 */ /* 0x000fe4000001ff00 */
[----:B------:R-:W-:Y:S02]  /*5e40*/  CS2R R92, SRZ ;  /* 0x00000000005c7805 */ /* 0x000fe4000001ff00 */
[----:B------:R-:W-:Y:S04]  /*5e50*/  LOP3.LUT R0, R0, 0x1, RZ, 0xc0, !PT ;  /* 0x0000000100007812 */ /* 0x000fe800078ec0ff */
[----:B------:R-:W-:Y:S01]  /*5e60*/  ISETP.NE.U32.AND P0, PT, R0, 0x1, PT ;  /* 0x000000010000780c */ /* 0x000fe20003f05070 */
[----:B------:R-:W-:Y:S01]  /*5e70*/  @!UPT UIADD3 URZ, UPT, UPT, URZ, URZ, URZ ;  /* 0x000000fffffff290 */ /* 0x000fe2000fffe0ff */
[----:B------:R-:W-:Y:S11]  /*5e80*/  @!P5 BRA `(.L_x_93) ;  /* 0x00000000000cd947 */ /* 0x000ff60003800000 */
[----:B------:R-:W-:Y:S04]  /*5e90*/  SHF.L.U32 R3, R191, 0x1f, RZ ;  /* 0x0000001fbf037819 */ /* 0x000fe800000006ff */
[----:B------:R-:W1:Y:S02]  /*5ea0*/  SYNCS.PHASECHK.TRANS64.TRYWAIT P1, [UR44+0x30], R3 ;  /* 0x00003003ff0075a7 */ /* 0x000e64000802112c */
[----:B-1----:R-:W-:Y:S05]  /*5eb0*/  @!P1 BRA `(.L_x_94) ;  /* 0x0000002800349947 */ /* 0x002fea0003800000 */
.L_x_93:
[----:B------:R-:W-:Y:S05]  /*5ec0*/  BSYNC B0 ;  /* 0x0000000000007941 */ /* 0x000fea0003800000 */
.L_x_92:
[----:B------:R2:W3:Y:S01]  /*5ed0*/  @P0 LDS.128 R104, [R179+UR44+0x200] ;  /* 0x0002002cb3680984 */ /* 0x0004e20008000c00 */
[----:B------:R-:W-:Y:S01]  /*5ee0*/  UIADD3 UR4, UPT, UPT, UR44, 0x38, URZ ;  /* 0x000000382c047890 */ /* 0x000fe2000fffe0ff */
[----:B------:R-:W-:Y:S02]  /*5ef0*/  LOP3.LUT R191, R191, 0x1, RZ, 0x3c, !PT ;  /* 0x00000001bfbf7812 */ /* 0x000fe400078e3cff */
[----:B------:R2:W1:Y:S01]  /*5f00*/  @P0 LDS.128 R120, [R179+UR44+0xa00] ;  /* 0x000a002cb3780984 */ /* 0x0004620008000c00 */
[----:B------:R-:W-:Y:S03]  /*5f10*/  UPRMT UR4, UR52, 0x654, UR4 ;  /* 0x0000065434047896 */ /* 0x000fe60008000004 */
[----:B------:R2:W1:Y:S04]  /*5f20*/  @P0 LDS.128 R136, [R179+UR44+0x1200] ;  /* 0x0012002cb3880984 */ /* 0x0004680008000c00 */
[----:B------:R2:W1:Y:S04]  /*5f30*/  @P0 LDS.128 R152, [R179+UR44+0x1a00] ;  /* 0x001a002cb3980984 */ /* 0x0004680008000c00 */
[----:B------:R2:W1:Y:S01]  /*5f40*/  @P0 LDS.128 R92, [R179+UR44+0x2200] ;  /* 0x0022002cb35c0984 */ /* 0x0004620008000c00 */
[----:B------:R-:W-:Y:S01]  /*5f50*/  @!PT LDS RZ, [RZ] ;  /* 0x00000000fffff984 */ /* 0x000fe20000000800 */
[----:B------:R-:W-:Y:S01]  /*5f60*/  @!PT LDS RZ, [RZ] ;  /* 0x00000000fffff984 */ /* 0x000fe20000000800 */
[----:B------:R-:W-:Y:S01]  /*5f70*/  @!PT LDS RZ, [RZ] ;  /* 0x00000000fffff984 */ /* 0x000fe20000000800 */
[----:B------:R-:W-:Y:S01]  /*5f80*/  @!PT LDS RZ, [RZ] ;  /* 0x00000000fffff984 */ /* 0x000fe20000000800 */
[----:B------:R5:W-:Y:S06]  /*5f90*/  MEMBAR.ALL.CTA ;  /* 0x0000000000007992 */ /* 0x000bec0000008000 */
[----:B-----5:R-:W5:Y:S02]  /*5fa0*/  FENCE.VIEW.ASYNC.S ;  /* 0x00000000000073c6 */ /* 0x020f640000000000 */
[----:B-----5:R-:W-:Y:S01]  /*5fb0*/  SYNCS.ARRIVE.TRANS64.RED.A1T0 RZ, [UR4], RZ ;  /* 0x000000ffffff79a7 */ /* 0x020fe20008100404 */
.L_x_91:
[----:B------:R-:W-:Y:S05]  /*5fc0*/  BSYNC B1 ;  /* 0x0000000000017941 */ /* 0x000fea0003800000 */
.L_x_90:
[----:B-1----:R-:W-:Y:S04]  /*5fd0*/  LEA.HI R0, R88, R88, RZ, 0x1 ;  /* 0x0000005858007211 */ /* 0x002fe800078f08ff */
[----:B------:R-:W-:Y:S02]  /*5fe0*/  SHF.R.U32.HI R7, RZ, 0x1, R0 ;  /* 0x00000001ff077819 */ /* 0x000fe40000011600 */
[----:B------:R-:W-:Y:S03]  /*5ff0*/  LOP3.LUT R5, R0, 0xffe, RZ, 0xc0, !PT ;  /* 0x00000ffe00057812 */ /* 0x000fe600078ec0ff */
[----:B------:R-:W-:Y:S02]  /*6000*/  IMAD R3, R7, 0xa0, R2 ;  /* 0x000000a007037824 */ /* 0x000fe400078e0202 */
[----:B------:R-:W-:Y:S04]  /*6010*/  IMAD.IADD R0, R88, 0x1, -R5 ;  /* 0x0000000158007824 */ /* 0x000fe800078e0a05 */
[----:B------:R-:W-:Y:S05]  /*6020*/  IMAD R90, R0, 0x100000, R3 ;  /* 0x00100000005a7824 */ /* 0x000fea00078e0203 */
[----:B------:R-:W-:Y:S04]  /*6030*/  SHF.R.U32.HI R4, RZ, 0x15, R90 ;  /* 0x00000015ff047819 */ /* 0x000fe8000001165a */
[----:B------:R-:W-:Y:S01]  /*6040*/  LOP3.LUT P0, RZ, R4, 0x3, R189, 0x48, !PT ;  /* 0x0000000304ff7812 */ /* 0x000fe200078048bd */
[----:B------:R-:W-:Y:S01]  /*6050*/  @!UPT UIADD3 URZ, UPT, UPT, URZ, URZ, URZ ;  /* 0x000000fffffff290 */ /* 0x000fe2000fffe0ff */
[----:B------:R-:W-:Y:S11]  /*6060*/  @P4 BRA `(.L_x_95) ;  /* 0x0000000000084947 */ /* 0x000ff60003800000 */
[----:B------:R-:W1:Y:S02]  /*6070*/  SYNCS.PHASECHK.TRANS64.TRYWAIT P1, [R16+URZ+0x70], R9 ;  /* 0x00007009100075a7 */ /* 0x000e6400080211ff */
[----:B-1----:R-:W-:Y:S05]  /*6080*/  @!P1 BRA `(.L_x_96) ;  /* 0x0000002400d89947 */ /* 0x002fea0003800000 */
.L_x_95:
[----:B------:R-:W-:Y:S05]  /*6090*/  @!P0 BRA `(.L_x_97) ;  /* 0x0000000000408947 */ /* 0x000fea0003800000 */
[----:B------:R-:W1:Y:S01]  /*60a0*/  LDCU.64 UR8, c[0x4][0x70] ;  /* 0x01000e00ff0877ac */ /* 0x000e620008000a00 */
[----:B------:R-:W-:Y:S01]  /*60b0*/  MOV R15, 0x0 ;  /* 0x00000000000f7802 */ /* 0x000fe20000000f00 */
[----:B------:R-:W-:Y:S02]  /*60c0*/  HFMA2 R12, -RZ, RZ, 0, 5.9604644775390625e-08 ;  /* 0x00000001ff0c7431 */ /* 0x000fe400000001ff */
[----:B------:R-:W-:Y:S02]  /*60d0*/  IMAD.MOV.U32 R8, RZ, RZ, 0x192 ;  /* 0x00000192ff087424 */ /* 0x000fe400078e00ff */
[----:B------:R-:W-:Y:S01]  /*60e0*/  IMAD.MOV.U32 R13, RZ, RZ, RZ ;  /* 0x000000ffff0d7224 */ /* 0x000fe200078e00ff */
[----:B------:R-:W5:Y:S01]  /*60f0*/  LDCU.64 UR6, c[0x4][0x78] ;  /* 0x01000f00ff0677ac */ /* 0x000f620008000a00 */
[----:B------:R-:W2:Y:S01]  /*6100*/  LDC.64 R14, c[0x4][R15] ;  /* 0x010000000f0e7b82 */ /* 0x000ea20000000a00 */
[----:B------:R-:W3:Y:S01]  /*6110*/  LDCU.64 UR4, c[0x4][0x10] ;  /* 0x01000200ff0477ac */ /* 0x000ee20008000a00 */
[----:B-1----:R-:W-:Y:S01]  /*6120*/  MOV R5, UR9 ;  /* 0x0000000900057c02 */ /* 0x002fe20008000f00 */
[----:B------:R-:W-:Y:S01]  /*6130*/  IMAD.U32 R4, RZ, RZ, UR8 ;  /* 0x00000008ff047e24 */ /* 0x000fe2000f8e00ff */
[----:B-----5:R-:W-:Y:S01]  /*6140*/  MOV R7, UR7 ;  /* 0x0000000700077c02 */ /* 0x020fe20008000f00 */
[----:B------:R-:W-:Y:S01]  /*6150*/  IMAD.U32 R6, RZ, RZ, UR6 ;  /* 0x00000006ff067e24 */ /* 0x000fe2000f8e00ff */
[----:B---3--:R-:W-:Y:S01]  /*6160*/  MOV R11, UR5 ;  /* 0x00000005000b7c02 */ /* 0x008fe20008000f00 */
[----:B------:R-:W-:Y:S02]  /*6170*/  IMAD.U32 R10, RZ, RZ, UR4 ;  /* 0x00000004ff0a7e24 */ /* 0x000fe4000f8e00ff */
[----:B------:R-:W-:Y:S07]  /*6180*/  LEPC R20, `(.L_x_97) ;  /* 0x000000001014794e */ /* 0x000fee0000000000 */
[----:B--2-4-:R-:W-:Y:S05]  /*6190*/  CALL.ABS.NOINC R14 ;  /* 0x000000000e007343 */ /* 0x014fea0003c00000 */
.L_x_97:
[----:B------:R-:W-:Y:S05]  /*61a0*/  WARPSYNC.ALL ;  /* 0x0000000000007948 */ /* 0x000fea0003800000 */
[C---:B------:R-:W-:Y:S01]  /*61b0*/  R2UR UR4, R90.reuse ;  /* 0x000000005a0472ca */ /* 0x040fe200000e0000 */
[----:B------:R-:W-:Y:S05]  /*61c0*/  VIADD R0, R90, 0x20 ;  /* 0x000000205a007836 */ /* 0x000fea0000000000 */
[----:B------:R-:W-:Y:S04]  /*61d0*/  SHF.R.U32.HI R0, RZ, 0x15, R0 ;  /* 0x00000015ff007819 */ /* 0x000fe80000011600 */
[----:B------:R-:W-:Y:S03]  /*61e0*/  LOP3.LUT P0, RZ, R0, 0x3, R189, 0x48, !PT ;  /* 0x0000000300ff7812 */ /* 0x000fe600078048bd */
[----:B------:R-:W1:Y:S01]  /*61f0*/  LDTM.16dp32bit_t0_t15.x16 R72, tmem[UR4] ;  /* 0x00000004004879ee */ /* 0x000e620008a00000 */
[----:B------:R-:W1:Y:S09]  /*6200*/  LDTM.16dp32bit_t16_t31.x16 R72, tmem[UR4+0x10] ;  /* 0x00001004004879ee */ /* 0x000e720008a20000 */
[----:B-1----:R-:W-:Y:S05]  /*6210*/  @!P0 BRA `(.L_x_98) ;  /* 0x0000000000408947 */ /* 0x002fea0003800000 */
        /* <DEDUP_REMOVED lines=16> */
.L_x_98:
[----:B------:R-:W-:Y:S05]  /*6320*/  WARPSYNC.ALL ;  /* 0x0000000000007948 */ /* 0x000fea0003800000 */
[C---:B------:R-:W-:Y:S01]  /*6330*/  R2UR UR4, R90.reuse ;  /* 0x000000005a0472ca */ /* 0x040fe200000e0000 */
[----:B------:R-:W-:Y:S05]  /*6340*/  VIADD R0, R90, 0x40 ;  /* 0x000000405a007836 */ /* 0x000fea0000000000 */
[----:B------:R-:W-:Y:S04]  /*6350*/  SHF.R.U32.HI R0, RZ, 0x15, R0 ;  /* 0x00000015ff007819 */ /* 0x000fe80000011600 */
[----:B------:R-:W-:Y:S03]  /*6360*/  LOP3.LUT P0, RZ, R0, 0x3, R189, 0x48, !PT ;  /* 0x0000000300ff7812 */ /* 0x000fe600078048bd */
[----:B------:R-:W1:Y:S01]  /*6370*/  LDTM.16dp32bit_t0_t15.x16 R56, tmem[UR4+0x20] ;  /* 0x00002004003879ee */ /* 0x000e620008a00000 */
        /* <DEDUP_REMOVED lines=18> */
.L_x_99:
        /* <DEDUP_REMOVED lines=24> */
.L_x_100:
        /* <DEDUP_REMOVED lines=24> */
.L_x_101:
[----:B------:R-:W-:Y:S01]  /*67a0*/  LOP3.LUT P0, RZ, R178, 0x60, RZ, 0xc0, !PT ;  /* 0x00000060b2ff7812 */ /* 0x000fe2000780c0ff */
[----:B------:R-:W-:Y:S05]  /*67b0*/  WARPSYNC.ALL ;  /* 0x0000000000007948 */ /* 0x000fea0003800000 */
[----:B------:R-:W-:Y:S01]  /*67c0*/  R2UR UR4, R90 ;  /* 0x000000005a0472ca */ /* 0x000fe200000e0000 */
[C---:B----4-:R-:W-:Y:S01]  /*67d0*/  FMUL R72, R89.reuse, R72 ;  /* 0x0000004859487220 */ /* 0x050fe20000400000 */
[----:B------:R-:W-:Y:S01]  /*67e0*/  R2UR UR5, R16 ;  /* 0x00000000100572ca */ /* 0x000fe200000e0000 */
[C---:B------:R-:W-:Y:S01]  /*67f0*/  FMUL R73, R89.reuse, R73 ;  /* 0x0000004959497220 */ /* 0x040fe20000400000 */
[----:B---3--:R-:W-:Y:S01]  /*6800*/  F2FP.F16.E4M3.UNPACK_B R96, R104 ;  /* 0x00000068ff60723e */ /* 0x008fe200020006ff */
[C---:B------:R-:W-:Y:S01]  /*6810*/  FMUL R76, R89.reuse, R76 ;  /* 0x0000004c594c7220 */ /* 0x040fe20000400000 */
[----:B------:R-:W-:Y:S01]  /*6820*/  F2FP.F16.E4M3.UNPACK_B R104, R104.H1 ;  /* 0x00000068ff68723e */ /* 0x000fe200030006ff */
[C---:B------:R-:W-:Y:S01]  /*6830*/  FMUL R77, R89.reuse, R77 ;  /* 0x0000004d594d7220 */ /* 0x040fe20000400000 */
[C---:B------:R-:W-:Y:S01]  /*6840*/  FMUL R80, R89.reuse, R80 ;  /* 0x0000005059507220 */ /* 0x040fe20000400000 */
[C---:B------:R-:W-:Y:S01]  /*6850*/  FMUL R81, R89.reuse, R81 ;  /* 0x0000005159517220 */ /* 0x040fe20000400000 */
[C---:B------:R-:W-:Y:S01]  /*6860*/  FMUL R0, R89.reuse, R84 ;  /* 0x0000005459007220 */ /* 0x040fe20000400000 */
[C---:B------:R-:W-:Y:S01]  /*6870*/  FMUL R3, R89.reuse, R85 ;  /* 0x0000005559037220 */ /* 0x040fe20000400000 */
[C---:B------:R-:W-:Y:S01]  /*6880*/  FMUL R22, R89.reuse, R56 ;  /* 0x0000003859167220 */ /* 0x040fe20000400000 */
[----:B------:R-:W-:Y:S01]  /*6890*/  LDTM.16dp32bit_t0_t15.x16 R4, tmem[UR4+0x80] ;  /* 0x00008004000479ee */ /* 0x000fe20008a00000 */
[----:B------:R-:W1:Y:S01]  /*68a0*/  LDTM.16dp32bit_t16_t31.x16 R4, tmem[UR4+0x90] ;  /* 0x00009004000479ee */ /* 0x000e620008a20000 */
[----:B------:R-:W-:Y:S01]  /*68b0*/  NOP ;  /* 0x0000000000007918 */ /* 0x000fe20000000000 */
[----:B------:R-:W-:Y:S01]  /*68c0*/  UIADD3 UR4, UPT, UPT, UR5, 0x90, URZ ;  /* 0x0000009005047890 */ /* 0x000fe2000fffe0ff */
[C---:B------:R-:W-:Y:S01]  /*68d0*/  FMUL R23, R89.reuse, R57 ;  /* 0x0000003959177220 */ /* 0x040fe20000400000 */
[C---:B------:R-:W-:Y:S01]  /*68e0*/  FMUL R56, R89.reuse, R60 ;  /* 0x0000003c59387220 */ /* 0x040fe20000400000 */
[C---:B------:R-:W-:Y:S01]  /*68f0*/  FMUL R57, R89.reuse, R61 ;  /* 0x0000003d59397220 */ /* 0x040fe20000400000 */
[----:B------:R-:W-:Y:S01]  /*6900*/  UPRMT UR4, UR52, 0x654, UR4 ;  /* 0x0000065434047896 */ /* 0x000fe20008000004 */
[C---:B------:R-:W-:Y:S01]  /*6910*/  FMUL R60, R89.reuse, R64 ;  /* 0x00000040593c7220 */ /* 0x040fe20000400000 */
[C---:B------:R-:W-:Y:S01]  /*6920*/  FMUL R61, R89.reuse, R65 ;  /* 0x00000041593d7220 */ /* 0x040fe20000400000 */
[C---:B------:R-:W-:Y:S01]  /*6930*/  FMUL R64, R89.reuse, R68 ;  /* 0x0000004459407220 */ /* 0x040fe20000400000 */
[C---:B------:R-:W-:Y:S01]  /*6940*/  FMUL R65, R89.reuse, R69 ;  /* 0x0000004559417220 */ /* 0x040fe20000400000 */
[C---:B------:R-:W-:Y:S01]  /*6950*/  FMUL R40, R89.reuse, R40 ;  /* 0x0000002859287220 */ /* 0x040fe20000400000 */
[C---:B------:R-:W-:Y:S01]  /*6960*/  FMUL R41, R89.reuse, R41 ;  /* 0x0000002959297220 */ /* 0x040fe20000400000 */
[C---:B------:R-:W-:Y:S01]  /*6970*/  FMUL R44, R89.reuse, R44 ;  /* 0x0000002c592c7220 */ /* 0x040fe20000400000 */
[C---:B------:R-:W-:Y:S01]  /*6980*/  FMUL R45, R89.reuse, R45 ;  /* 0x0000002d592d7220 */ /* 0x040fe20000400000 */
[----:B-1----:R-:W-:Y:S01]  /*6990*/  SYNCS.ARRIVE.TRANS64.RED.A1T0 RZ, [UR4], RZ ;  /* 0x000000ffffff79a7 */ /* 0x002fe20008100404 */
        /* <DEDUP_REMOVED lines=20> */
[----:B------:R-:W-:Y:S01]  /*6ae0*/  F2FP.F16.E4M3.UNPACK_B R97, R105 ;  /* 0x00000069ff61723e */ /* 0x000fe200020006ff */
[C---:B------:R-:W-:Y:S01]  /*6af0*/  FMUL R74, R89.reuse, R74 ;  /* 0x0000004a594a7220 */ /* 0x040fe20000400000 */
[-C--:B------:R-:W-:Y:S01]  /*6b00*/  F2FP.F16.E4M3.UNPACK_B R157, R92.reuse ;  /* 0x0000005cff9d723e */ /* 0x080fe200020006ff */
[----:B------:R-:W-:Y:S01]  /*6b10*/  FMUL R75, R89, R75 ;  /* 0x0000004b594b7220 */ /* 0x000fe20000400000 */
[----:B------:R-:W-:Y:S01]  /*6b20*/  F2FP.F16.E4M3.UNPACK_B R159, R92.H1 ;  /* 0x0000005cff9f723e */ /* 0x000fe200030006ff */
[--C-:B------:R-:W-:Y:S01]  /*6b30*/  HADD2.F32 R92, -RZ, R96.reuse.H0_H0 ;  /* 0x20000060ff5c7230 */ /* 0x100fe20000004100 */
[-C--:B------:R-:W-:Y:S01]  /*6b40*/  F2FP.F16.E4M3.UNPACK_B R165, R94.reuse ;  /* 0x0000005effa5723e */ /* 0x080fe200020006ff */
[----:B------:R-:W-:Y:S01]  /*6b50*/  HADD2.F32 R98, -RZ, R97.H1_H1 ;  /* 0x30000061ff627230 */ /* 0x000fe20000004100 */
[----:B------:R-:W-:Y:S01]  /*6b60*/  F2FP.F16.E4M3.UNPACK_B R168, R94.H1 ;  /* 0x0000005effa8723e */ /* 0x000fe200030006ff */
[----:B------:R-:W-:Y:S02]  /*6b70*/  HADD2.F32 R94, -RZ, R96.H1_H1 ;  /* 0x30000060ff5e7230 */ /* 0x000fe40000004100 */
[C---:B------:R-:W-:Y:S01]  /*6b80*/  FFMA R72, R91.reuse, R92, R72 ;  /* 0x0000005c5b487223 */ /* 0x040fe20000000048 */
[--C-:B------:R-:W-:Y:S01]  /*6b90*/  HADD2.F32 R96, -RZ, R104.reuse.H1_H1 ;  /* 0x30000068ff607230 */ /* 0x100fe20000004100 */
[----:B------:R-:W-:Y:S01]  /*6ba0*/  F2FP.F16.E4M3.UNPACK_B R99, R105.H1 ;  /* 0x00000069ff63723e */ /* 0x000fe200030006ff */
[----:B------:R-:W-:Y:S01]  /*6bb0*/  HADD2.F32 R158, -RZ, R157.H1_H1 ;  /* 0x3000009dff9e7230 */ /* 0x000fe20000004100 */
[-C--:B------:R-:W-:Y:S01]  /*6bc0*/  F2FP.F16.E4M3.UNPACK_B R161, R93.reuse ;  /* 0x0000005dffa1723e */ /* 0x080fe200020006ff */
[----:B------:R-:W-:Y:S01]  /*6bd0*/  HADD2.F32 R160, -RZ, R159.H1_H1 ;  /* 0x3000009fffa07230 */ /* 0x000fe20000004100 */
[----:B------:R-:W-:Y:S01]  /*6be0*/  F2FP.F16.E4M3.UNPACK_B R163, R93.H1 ;  /* 0x0000005dffa3723e */ /* 0x000fe200030006ff */
[----:B------:R-:W-:Y:S01]  /*6bf0*/  HADD2.F32 R93, -RZ, R104.H0_H0 ;  /* 0x20000068ff5d7230 */ /* 0x000fe20000004100 */
[-C--:B------:R-:W-:Y:S01]  /*6c00*/  F2FP.F16.E4M3.UNPACK_B R101, R106.reuse ;  /* 0x0000006aff65723e */ /* 0x080fe200020006ff */
[----:B------:R-:W-:Y:S01]  /*6c10*/  HADD2.F32 R100, -RZ, R99.H1_H1 ;  /* 0x30000063ff647230 */ /* 0x000fe20000004100 */
[-C--:B------:R-:W-:Y:S01]  /*6c20*/  F2FP.F16.E4M3.UNPACK_B R167, R95.reuse ;  /* 0x0000005fffa7723e */ /* 0x080fe200020006ff */
[----:B------:R-:W-:Y:S01]  /*6c30*/  HADD2.F32 R162, -RZ, R161.H1_H1 ;  /* 0x300000a1ffa27230 */ /* 0x000fe20000004100 */
[----:B------:R-:W-:Y:S01]  /*6c40*/  F2FP.F16.E4M3.UNPACK_B R169, R95.H1 ;  /* 0x0000005fffa9723e */ /* 0x000fe200030006ff */
[----:B------:R-:W-:Y:S01]  /*6c50*/  HADD2.F32 R95, -RZ, R97.H0_H0 ;  /* 0x20000061ff5f7230 */ /* 0x000fe20000004100 */
[----:B------:R-:W-:Y:S01]  /*6c60*/  F2FP.F16.E4M3.UNPACK_B R103, R106.H1 ;  /* 0x0000006aff67723e */ /* 0x000fe200030006ff */
[----:B------:R-:W-:Y:S02]  /*6c70*/  HADD2.F32 R97, -RZ, R99.H0_H0 ;  /* 0x20000063ff617230 */ /* 0x000fe40000004100 */
[C---:B------:R-:W-:Y:S01]  /*6c80*/  FFMA R73, R91.reuse, R94, R73 ;  /* 0x0000005e5b497223 */ /* 0x040fe20000000049 */
[--C-:B------:R-:W-:Y:S02]  /*6c90*/  HADD2.F32 R99, -RZ, R101.reuse.H0_H0 ;  /* 0x20000065ff637230 */ /* 0x100fe40000004100 */
[C---:B------:R-:W-:Y:S01]  /*6ca0*/  FFMA R74, R91.reuse, R93, R74 ;  /* 0x0000005d5b4a7223 */ /* 0x040fe2000000004a */
[----:B------:R-:W-:Y:S01]  /*6cb0*/  HADD2.F32 R102, -RZ, R101.H1_H1 ;  /* 0x30000065ff667230 */ /* 0x000fe20000004100 */
[-C--:B------:R-:W-:Y:S01]  /*6cc0*/  F2FP.F16.E4M3.UNPACK_B R105, R107.reuse ;  /* 0x0000006bff69723e */ /* 0x080fe200020006ff */
[--C-:B------:R-:W-:Y:S01]  /*6cd0*/  HADD2.F32 R101, -RZ, R103.reuse.H0_H0 ;  /* 0x20000067ff657230 */ /* 0x100fe20000004100 */
[----:B------:R-:W-:Y:S01]  /*6ce0*/  F2FP.F16.E4M3.UNPACK_B R107, R107.H1 ;  /* 0x0000006bff6b723e */ /* 0x000fe200030006ff */
        /* <DEDUP_REMOVED lines=16> */
[----:B------:R-:W-:Y:S02]  /*6df0*/  HADD2.F32 R112, -RZ, R120.H1_H1 ;  /* 0x30000078ff707230 */ /* 0x000fe40000004100 */
[C---:B------:R-:W-:Y:S01]  /*6e00*/  FFMA R75, R91.reuse, R96, R75 ;  /* 0x000000605b4b7223 */ /* 0x040fe2000000004b */
[C---:B------:R-:W-:Y:S01]  /*6e10*/  FFMA R76, R91.reuse, R95, R76 ;  /* 0x0000005f5b4c7223 */ /* 0x040fe2000000004c */
[----:B------:R-:W-:Y:S01]  /*6e20*/  F2FP.F16.E4M3.UNPACK_B R125, R136 ;  /* 0x00000088ff7d723e */ /* 0x000fe200020006ff */
[--C-:B------:R-:W-:Y:S02]  /*6e30*/  HADD2.F32 R111, -RZ, R113.reuse.H0_H0 ;  /* 0x20000071ff6f7230 */ /* 0x100fe40000004100 */
[----:B------:R-:W-:Y:S01]  /*6e40*/  FFMA R77, R91, R98, R77 ;  /* 0x000000625b4d7223 */ /* 0x000fe2000000004d */
[----:B------:R-:W-:Y:S01]  /*6e50*/  F2FP.SATFINITE.E4M3.F32.PACK_AB_MERGE_C R180, R75, R74, RZ ;  /* 0x0000004a4bb4723e */ /* 0x000fe200048070ff */
[----:B------:R-:W-:Y:S02]  /*6e60*/  HADD2.F32 R114, -RZ, R113.H1_H1 ;  /* 0x30000071ff727230 */ /* 0x000fe40000004100 */
[----:B------:R-:W-:Y:S01]  /*6e70*/  FMUL R78, R89, R78 ;  /* 0x0000004e594e7220 */ /* 0x000fe20000400000 */
[----:B------:R-:W-:Y:S01]  /*6e80*/  HADD2.F32 R118, -RZ, R117.H1_H1 ;  /* 0x30000075ff767230 */ /* 0x000fe20000004100 */
[----:B------:R-:W-:Y:S01]  /*6e90*/  F2FP.SATFINITE.E4M3.F32.PACK_AB_MERGE_C R180, R73, R72, R180 ;  /* 0x0000004849b4723e */ /* 0x000fe200048070b4 */
[----:B------:R-:W-:Y:S02]  /*6ea0*/  HADD2.F32 R122, -RZ, R121.H1_H1 ;  /* 0x30000079ff7a7230 */ /* 0x000fe40000004100 */
[----:B------:R-:W-:Y:S01]  /*6eb0*/  FFMA R78, R91, R97, R78 ;  /* 0x000000615b4e7223 */ /* 0x000fe2000000004e */
[----:B------:R-:W-:Y:S02]  /*6ec0*/  HADD2.F32 R126, -RZ, R125.H1_H1 ;  /* 0x3000007dff7e7230 */ /* 0x000fe40000004100 */
[C---:B------:R-:W-:Y:S01]  /*6ed0*/  FMUL R79, R89.reuse, R79 ;  /* 0x0000004f594f7220 */ /* 0x040fe20000400000 */
[----:B------:R-:W-:Y:S02]  /*6ee0*/  HADD2.F32 R166, -RZ, R165.H1_H1 ;  /* 0x300000a5ffa67230 */ /* 0x000fe40000004100 */
[----:B------:R-:W-:Y:S01]  /*6ef0*/  FMUL R82, R89, R82 ;  /* 0x0000005259527220 */ /* 0x000fe20000400000 */
[--C-:B------:R-:W-:Y:S02]  /*6f00*/  HADD2.F32 R93, -RZ, R167.reuse.H0_H0 ;  /* 0x200000a7ff5d7230 */ /* 0x100fe40000004100 */
[C---:B------:R-:W-:Y:S01]  /*6f10*/  FFMA R79, R91.reuse, R100, R79 ;  /* 0x000000645b4f7223 */ /* 0x040fe2000000004f */
[----:B------:R-:W-:Y:S01]  /*6f20*/  F2FP.F16.E4M3.UNPACK_B R127, R136.H1 ;  /* 0x00000088ff7f723e */ /* 0x000fe200030006ff */
[C---:B------:R-:W-:Y:S01]  /*6f30*/  FFMA R80, R91.reuse, R99, R80 ;  /* 0x000000635b507223 */ /* 0x040fe20000000050 */
[C---:B------:R-:W-:Y:S01]  /*6f40*/  FFMA R81, R91.reuse, R102, R81 ;  /* 0x000000665b517223 */ /* 0x040fe20000000051 */
[----:B------:R-:W-:Y:S01]  /*6f50*/  F2FP.F16.E4M3.UNPACK_B R129, R137 ;  /* 0x00000089ff81723e */ /* 0x000fe200020006ff */
[----:B------:R-:W-:Y:S01]  /*6f60*/  FFMA R82, R91, R101, R82 ;  /* 0x000000655b527223 */ /* 0x000fe20000000052 */
[----:B------:R-:W-:Y:S01]  /*6f70*/  F2FP.SATFINITE.E4M3.F32.PACK_AB_MERGE_C R181, R79, R78, RZ ;  /* 0x0000004e4fb5723e */ /* 0x000fe200048070ff */
[----:B------:R-:W-:Y:S02]  /*6f80*/  HADD2.F32 R92, -RZ, R167.H1_H1 ;  /* 0x300000a7ff5c7230 */ /* 0x000fe40000004100 */
[----:B------:R-:W-:Y:S01]  /*6f90*/  FMUL R83, R89, R83 ;  /* 0x0000005359537220 */ /* 0x000fe20000400000 */
[----:B------:R-:W-:Y:S01]  /*6fa0*/  HADD2.F32 R130, -RZ, R129.H1_H1 ;  /* 0x30000081ff827230 */ /* 0x000fe20000004100 */
[----:B------:R-:W-:Y:S01]  /*6fb0*/  F2FP.SATFINITE.E4M3.F32.PACK_AB_MERGE_C R181, R77, R76, R181 ;  /* 0x0000004c4db5723e */ /* 0x000fe200048070b5 */
[----:B------:R-:W-:Y:S01]  /*6fc0*/  FMUL R20, R89, R86 ;  /* 0x0000005659147220 */ /* 0x000fe20000400000 */
[C---:B------:R-:W-:Y:S01]  /*6fd0*/  FFMA R83, R91.reuse, R104, R83 ;  /* 0x000000685b537223 */ /* 0x040fe20000000053 */
[C---:B------:R-:W-:Y:S01]  /*6fe0*/  FFMA R0, R91.reuse, R103, R0 ;  /* 0x000000675b007223 */ /* 0x040fe20000000000 */
[C---:B------:R-:W-:Y:S01]  /*6ff0*/  FFMA R3, R91.reuse, R106, R3 ;  /* 0x0000006a5b037223 */ /* 0x040fe20000000003 */
[----:B------:R-:W-:Y:S01]  /*7000*/  F2FP.F16.E4M3.UNPACK_B R131, R137.H1 ;  /* 0x00000089ff83723e */ /* 0x000fe200030006ff */
[----:B------:R-:W-:Y:S01]  /*7010*/  FFMA R20, R91, R105, R20 ;  /* 0x000000695b147223 */ /* 0x000fe20000000014 */
[----:B------:R-:W-:Y:S01]  /*7020*/  F2FP.SATFINITE.E4M3.F32.PACK_AB_MERGE_C R182, R83, R82, RZ ;  /* 0x0000005253b6723e */ /* 0x000fe200048070ff */
[C---:B------:R-:W-:Y:S01]  /*7030*/  FMUL R21, R89.reuse, R87 ;  /* 0x0000005759157220 */ /* 0x040fe20000400000 */
[C---:B------:R-:W-:Y:S01]  /*7040*/  FMUL R58, R89.reuse, R58 ;  /* 0x0000003a593a7220 */ /* 0x040fe20000400000 */
[----:B------:R-:W-:Y:S01]  /*7050*/  FMUL R59, R89, R59 ;  /* 0x0000003b593b7220 */ /* 0x000fe20000400000 */
[----:B------:R-:W-:Y:S01]  /*7060*/  F2FP.F16.E4M3.UNPACK_B R133, R138 ;  /* 0x0000008aff85723e */ /* 0x000fe200020006ff */
[--C-:B------:R-:W-:Y:S01]  /*7070*/  HADD2.F32 R113, -RZ, R115.reuse.H0_H0 ;  /* 0x20000073ff717230 */ /* 0x100fe20000004100 */
[----:B------:R-:W-:Y:S01]  /*7080*/  F2FP.SATFINITE.E4M3.F32.PACK_AB_MERGE_C R182, R81, R80, R182 ;  /* 0x0000005051b6723e */ /* 0x000fe200048070b6 */
[C---:B------:R-:W-:Y:S01]  /*7090*/  FFMA R21, R91.reuse, R108, R21 ;  /* 0x0000006c5b157223 */ /* 0x040fe20000000015 */
[C---:B------:R-:W-:Y:S01]  /*70a0*/  FFMA R22, R91.reuse, R107, R22 ;  /* 0x0000006b5b167223 */ /* 0x040fe20000000016 */
[----:B------:R-:W-:Y:S02]  /*70b0*/  HADD2.F32 R116, -RZ, R115.H1_H1 ;  /* 0x30000073ff747230 */ /* 0x000fe40000004100 */
[C---:B------:R-:W-:Y:S01]  /*70c0*/  FFMA R23, R91.reuse, R110, R23 ;  /* 0x0000006e5b177223 */ /* 0x040fe20000000017 */
[----:B------:R-:W-:Y:S01]  /*70d0*/  FFMA R58, R91, R109, R58 ;  /* 0x0000006d5b3a7223 */ /* 0x000fe2000000003a */
[----:B------:R-:W-:Y:S01]  /*70e0*/  F2FP.F16.E4M3.UNPACK_B R135, R138.H1 ;  /* 0x0000008aff87723e */ /* 0x000fe200030006ff */
[----:B------:R-:W-:Y:S01]  /*70f0*/  HADD2.F32 R115, -RZ, R117.H0_H0 ;  /* 0x20000075ff737230 */ /* 0x000fe20000004100 */
[----:B------:R-:W-:Y:S01]  /*7100*/  F2FP.SATFINITE.E4M3.F32.PACK_AB_MERGE_C R183, R21, R20, RZ ;  /* 0x0000001415b7723e */ /* 0x000fe200048070ff */
[C---:B------:R-:W-:Y:S01]  /*7110*/  FFMA R59, R91.reuse, R112, R59 ;  /* 0x000000705b3b7223 */ /* 0x040fe2000000003b */
[----:B------:R-:W-:Y:S01]  /*7120*/  FFMA R56, R91, R111, R56 ;  /* 0x0000006f5b387223 */ /* 0x000fe20000000038 */
[----:B------:R-:W-:Y:S01]  /*7130*/  HADD2.F32 R117, -RZ, R119.H0_H0 ;  /* 0x20000077ff757230 */ /* 0x000fe20000004100 */
[----:B------:R-:W-:Y:S01]  /*7140*/  F2FP.SATFINITE.E4M3.F32.PACK_AB_MERGE_C R183, R3, R0, R183 ;  /* 0x0000000003b7723e */ /* 0x000fe200048070b7 */
[----:B------:R-:W-:Y:S01]  /*7150*/  FFMA R57, R91, R114, R57 ;  /* 0x000000725b397223 */ /* 0x000fe20000000039 */
[----:B------:R-:W-:Y:S01]  /*7160*/  F2FP.SATFINITE.E4M3.F32.PACK_AB_MERGE_C R184, R59, R58, RZ ;  /* 0x0000003a3bb8723e */ /* 0x000fe200048070ff */
[----:B------:R-:W-:Y:S02]  /*7170*/  HADD2.F32 R134, -RZ, R133.H1_H1 ;  /* 0x30000085ff867230 */ /* 0x000fe40000004100 */
[----:B------:R-:W-:Y:S01]  /*7180*/  FMUL R62, R89, R62 ;  /* 0x0000003e593e7220 */ /* 0x000fe20000400000 */
[----:B------:R1:W-:Y:S01]  /*7190*/  STS.128 [R179+UR44+0x2a00], R180 ;  /* 0x002a00b4b3007988 */ /* 0x0003e20008000c2c */
[----:B------:R-:W-:Y:S01]  /*71a0*/  F2FP.SATFINITE.E4M3.F32.PACK_AB_MERGE_C R184, R23, R22, R184 ;  /* 0x0000001617b8723e */ /* 0x000fe200048070b8 */
[----:B------:R-:W-:Y:S01]  /*71b0*/  FMUL R63, R89, R63 ;  /* 0x0000003f593f7220 */ /* 0x000fe20000400000 */
[----:B------:R-:W-:Y:S01]  /*71c0*/  FFMA R62, R91, R113, R62 ;  /* 0x000000715b3e7223 */ /* 0x000fe2000000003e */
[----:B------:R-:W-:Y:S02]  /*71d0*/  HADD2.F32 R120, -RZ, R119.H1_H1 ;  /* 0x30000077ff787230 */ /* 0x000fe40000004100 */
[----:B------:R-:W-:Y:S01]  /*71e0*/  FMUL R66, R89, R66 ;  /* 0x0000004259427220 */ /* 0x000fe20000400000 */
[----:B------:R-:W-:Y:S02]  /*71f0*/  HADD2.F32 R119, -RZ, R121.H0_H0 ;  /* 0x20000079ff777230 */ /* 0x000fe40000004100 */
[C---:B------:R-:W-:Y:S01]  /*7200*/  FFMA R63, R91.reuse, R116, R63 ;  /* 0x000000745b3f7223 */ /* 0x040fe2000000003f */
[C---:B------:R-:W-:Y:S01]  /*7210*/  FFMA R60, R91.reuse, R115, R60 ;  /* 0x000000735b3c7223 */ /* 0x040fe2000000003c */
[----:B------:R-:W-:Y:S01]  /*7220*/  FFMA R61, R91, R118, R61 ;  /* 0x000000765b3d7223 */ /* 0x000fe2000000003d */
[----:B------:R-:W-:Y:S01]  /*7230*/  F2FP.F16.E4M3.UNPACK_B R137, R139 ;  /* 0x0000008bff89723e */ /* 0x000fe200020006ff */
[--C-:B------:R-:W-:Y:S01]  /*7240*/  HADD2.F32 R121, -RZ, R123.reuse.H0_H0 ;  /* 0x2000007bff797230 */ /* 0x100fe20000004100 */
[----:B------:R-:W-:Y:S01]  /*7250*/  F2FP.SATFINITE.E4M3.F32.PACK_AB_MERGE_C R185, R63, R62, RZ ;  /* 0x0000003e3fb9723e */ /* 0x000fe200048070ff */
[----:B------:R-:W-:Y:S01]  /*7260*/  FFMA R66, R91, R117, R66 ;  /* 0x000000755b427223 */ /* 0x000fe20000000042 */
[----:B------:R-:W-:Y:S01]  /*7270*/  FMUL R67, R89, R67 ;  /* 0x0000004359437220 */ /* 0x000fe20000400000 */
[----:B------:R-:W-:Y:S01]  /*7280*/  HADD2.F32 R124, -RZ, R123.H1_H1 ;  /* 0x3000007bff7c7230 */ /* 0x000fe20000004100 */
[----:B------:R-:W-:Y:S01]  /*7290*/  F2FP.SATFINITE.E4M3.F32.PACK_AB_MERGE_C R185, R57, R56, R185 ;  /* 0x0000003839b9723e */ /* 0x000fe200048070b9 */
[----:B------:R-:W-:Y:S02]  /*72a0*/  HADD2.F32 R123, -RZ, R125.H0_H0 ;  /* 0x2000007dff7b7230 */ /* 0x000fe40000004100 */
[C---:B------:R-:W-:Y:S01]  /*72b0*/  FFMA R67, R91.reuse, R120, R67 ;  /* 0x000000785b437223 */ /* 0x040fe20000000043 */
[C---:B------:R-:W-:Y:S01]  /*72c0*/  FFMA R64, R91.reuse, R119, R64 ;  /* 0x000000775b407223 */ /* 0x040fe20000000040 */
[----:B------:R-:W-:Y:S01]  /*72d0*/  FFMA R65, R91, R122, R65 ;  /* 0x0000007a5b417223 */ /* 0x000fe20000000041 */
[----:B------:R-:W-:Y:S02]  /*72e0*/  HADD2.F32 R138, -RZ, R137.H1_H1 ;  /* 0x30000089ff8a7230 */ /* 0x000fe40000004100 */
[C---:B------:R-:W-:Y:S01]  /*72f0*/  FMUL R70, R89.reuse, R70 ;  /* 0x0000004659467220 */ /* 0x040fe20000400000 */
[----:B------:R-:W-:Y:S01]  /*7300*/  F2FP.F16.E4M3.UNPACK_B R139, R139.H1 ;  /* 0x0000008bff8b723e */ /* 0x000fe200030006ff */
[----:B------:R-:W-:Y:S01]  /*7310*/  FMUL R71, R89, R71 ;  /* 0x0000004759477220 */ /* 0x000fe20000400000 */
[--C-:B------:R-:W-:Y:S01]  /*7320*/  HADD2.F32 R125, -RZ, R127.reuse.H0_H0 ;  /* 0x2000007fff7d7230 */ /* 0x100fe20000004100 */
[----:B------:R-:W-:Y:S01]  /*7330*/  F2FP.SATFINITE.E4M3.F32.PACK_AB_MERGE_C R186, R67, R66, RZ ;  /* 0x0000004243ba723e */ /* 0x000fe200048070ff */
[C---:B------:R-:W-:Y:S01]  /*7340*/  FFMA R70, R91.reuse, R121, R70 ;  /* 0x000000795b467223 */ /* 0x040fe20000000046 */
[C---:B------:R-:W-:Y:S01]  /*7350*/  FFMA R71, R91.reuse, R124, R71 ;  /* 0x0000007c5b477223 */ /* 0x040fe20000000047 */
[----:B------:R-:W-:Y:S01]  /*7360*/  FFMA R40, R91, R123, R40 ;  /* 0x0000007b5b287223 */ /* 0x000fe20000000028 */
[----:B------:R-:W-:Y:S01]  /*7370*/  F2FP.F16.E4M3.UNPACK_B R141, R152 ;  /* 0x00000098ff8d723e */ /* 0x000fe200020006ff */
[----:B------:R-:W-:Y:S01]  /*7380*/  HADD2.F32 R128, -RZ, R127.H1_H1 ;  /* 0x3000007fff807230 */ /* 0x000fe20000004100 */
[----:B------:R-:W-:Y:S01]  /*7390*/  F2FP.SATFINITE.E4M3.F32.PACK_AB_MERGE_C R186, R61, R60, R186 ;  /* 0x0000003c3dba723e */ /* 0x000fe200048070ba */
[----:B------:R-:W-:Y:S01]  /*73a0*/  FFMA R41, R91, R126, R41 ;  /* 0x0000007e5b297223 */ /* 0x000fe20000000029 */
[----:B------:R-:W-:Y:S01]  /*73b0*/  F2FP.SATFINITE.E4M3.F32.PACK_AB_MERGE_C R187, R71, R70, RZ ;  /* 0x0000004647bb723e */ /* 0x000fe200048070ff */
[----:B------:R-:W-:Y:S02]  /*73c0*/  HADD2.F32 R127, -RZ, R129.H0_H0 ;  /* 0x20000081ff7f7230 */ /* 0x000fe40000004100 */
[----:B------:R-:W-:Y:S01]  /*73d0*/  FMUL R42, R89, R42 ;  /* 0x0000002a592a7220 */ /* 0x000fe20000400000 */
[----:B------:R-:W-:Y:S01]  /*73e0*/  HADD2.F32 R142, -RZ, R141.H1_H1 ;  /* 0x3000008dff8e7230 */ /* 0x000fe20000004100 */
[----:B------:R-:W-:Y:S01]  /*73f0*/  F2FP.SATFINITE.E4M3.F32.PACK_AB_MERGE_C R187, R65, R64, R187 ;  /* 0x0000004041bb723e */ /* 0x000fe200048070bb */
[----:B------:R-:W-:Y:S01]  /*7400*/  FMUL R43, R89, R43 ;  /* 0x0000002b592b7220 */ /* 0x000fe20000400000 */
[--C-:B------:R-:W-:Y:S02]  /*7410*/  HADD2.F32 R129, -RZ, R131.reuse.H0_H0 ;  /* 0x20000083ff817230 */ /* 0x100fe40000004100 */
[----:B------:R-:W-:Y:S01]  /*7420*/  FFMA R42, R91, R125, R42 ;  /* 0x0000007d5b2a7223 */ /* 0x000fe2000000002a */
[----:B------:R-:W-:Y:S01]  /*7430*/  FMUL R46, R89, R46 ;  /* 0x0000002e592e7220 */ /* 0x000fe20000400000 */
[----:B------:R-:W-:Y:S01]  /*7440*/  HADD2.F32 R132, -RZ, R131.H1_H1 ;  /* 0x30000083ff847230 */ /* 0x000fe20000004100 */
[----:B------:R1:W-:Y:S01]  /*7450*/  STS.128 [R179+UR44+0x3200], R184 ;  /* 0x003200b8b3007988 */ /* 0x0003e20008000c2c */
[----:B------:R-:W-:Y:S02]  /*7460*/  HADD2.F32 R131, -RZ, R133.H0_H0 ;  /* 0x20000085ff837230 */ /* 0x000fe40000004100 */
[C---:B------:R-:W-:Y:S01]  /*7470*/  FFMA R43, R91.reuse, R128, R43 ;  /* 0x000000805b2b7223 */ /* 0x040fe2000000002b */
[C---:B------:R-:W-:Y:S01]  /*7480*/  FFMA R44, R91.reuse, R127, R44 ;  /* 0x0000007f5b2c7223 */ /* 0x040fe2000000002c */
[C---:B------:R-:W-:Y:S01]  /*7490*/  FFMA R45, R91.reuse, R130, R45 ;  /* 0x000000825b2d7223 */ /* 0x040fe2000000002d */
[----:B------:R-:W-:Y:S01]  /*74a0*/  F2FP.F16.E4M3.UNPACK_B R143, R152.H1 ;  /* 0x00000098ff8f723e */ /* 0x000fe200030006ff */
[----:B------:R-:W-:Y:S01]  /*74b0*/  FFMA R46, R91, R129, R46 ;  /* 0x000000815b2e7223 */ /* 0x000fe2000000002e */
[----:B------:R-:W-:Y:S01]  /*74c0*/  F2FP.SATFINITE.E4M3.F32.PACK_AB_MERGE_C R196, R43, R42, RZ ;  /* 0x0000002a2bc4723e */ /* 0x000fe200048070ff */
[C---:B------:R-:W-:Y:S01]  /*74d0*/  FMUL R47, R89.reuse, R47 ;  /* 0x0000002f592f7220 */ /* 0x040fe20000400000 */
[--C-:B------:R-:W-:Y:S02]  /*74e0*/  HADD2.F32 R133, -RZ, R135.reuse.H0_H0 ;  /* 0x20000087ff857230 */ /* 0x100fe40000004100 */
[----:B------:R-:W-:Y:S01]  /*74f0*/  FMUL R50, R89, R50 ;  /* 0x0000003259327220 */ /* 0x000fe20000400000 */
[----:B------:R-:W-:Y:S01]  /*7500*/  HADD2.F32 R136, -RZ, R135.H1_H1 ;  /* 0x30000087ff887230 */ /* 0x000fe20000004100 */
[----:B------:R-:W-:Y:S01]  /*7510*/  F2FP.SATFINITE.E4M3.F32.PACK_AB_MERGE_C R196, R41, R40, R196 ;  /* 0x0000002829c4723e */ /* 0x000fe200048070c4 */
[----:B------:R-:W-:Y:S02]  /*7520*/  HADD2.F32 R135, -RZ, R137.H0_H0 ;  /* 0x20000089ff877230 */ /* 0x000fe40000004100 */
[C---:B------:R-:W-:Y:S01]  /*7530*/  FFMA R47, R91.reuse, R132, R47 ;  /* 0x000000845b2f7223 */ /* 0x040fe2000000002f */
[C---:B------:R-:W-:Y:S01]  /*7540*/  FFMA R48, R91.reuse, R131, R48 ;  /* 0x000000835b307223 */ /* 0x040fe20000000030 */
[C---:B------:R-:W-:Y:S01]  /*7550*/  FFMA R49, R91.reuse, R134, R49 ;  /* 0x000000865b317223 */ /* 0x040fe20000000031 */
[----:B------:R-:W-:Y:S01]  /*7560*/  F2FP.F16.E4M3.UNPACK_B R145, R153 ;  /* 0x00000099ff91723e */ /* 0x000fe200020006ff */
        /* <DEDUP_REMOVED lines=11> */
[----:B------:R-:W-:Y:S01]  /*7620*/  F2FP.F16.E4M3.UNPACK_B R147, R153.H1 ;  /* 0x00000099ff93723e */ /* 0x000fe200030006ff */
[----:B------:R-:W-:Y:S01]  /*7630*/  FFMA R54, R91, R137, R54 ;  /* 0x000000895b367223 */ /* 0x000fe20000000036 */
[----:B------:R-:W-:Y:S01]  /*7640*/  F2FP.SATFINITE.E4M3.F32.PACK_AB_MERGE_C R198, R51, R50, RZ ;  /* 0x0000003233c6723e */ /* 0x000fe200048070ff */
[----:B------:R-:W-:Y:S02]  /*7650*/  HADD2.F32 R146, -RZ, R145.H1_H1 ;  /* 0x30000091ff927230 */ /* 0x000fe40000004100 */
[----:B------:R-:W-:Y:S01]  /*7660*/  FMUL R55, R89, R55 ;  /* 0x0000003759377220 */ /* 0x000fe20000400000 */
[--C-:B------:R-:W-:Y:S01]  /*7670*/  HADD2.F32 R141, -RZ, R143.reuse.H0_H0 ;  /* 0x2000008fff8d7230 */ /* 0x100fe20000004100 */
[----:B------:R-:W-:Y:S01]  /*7680*/  F2FP.SATFINITE.E4M3.F32.PACK_AB_MERGE_C R198, R49, R48, R198 ;  /* 0x0000003031c6723e */ /* 0x000fe200048070c6 */
[----:B------:R-:W-:Y:S01]  /*7690*/  FMUL R26, R89, R26 ;  /* 0x0000001a591a7220 */ /* 0x000fe20000400000 */
[----:B------:R-:W-:Y:S01]  /*76a0*/  F2FP.F16.E4M3.UNPACK_B R149, R154 ;  /* 0x0000009aff95723e */ /* 0x000fe200020006ff */
[----:B------:R-:W-:Y:S02]  /*76b0*/  HADD2.F32 R144, -RZ, R143.H1_H1 ;  /* 0x3000008fff907230 */ /* 0x000fe40000004100 */
[C---:B------:R-:W-:Y:S01]  /*76c0*/  FFMA R55, R91.reuse, R140, R55 ;  /* 0x0000008c5b377223 */ /* 0x040fe20000000037 */
[C---:B------:R-:W-:Y:S01]  /*76d0*/  FFMA R24, R91.reuse, R139, R24 ;  /* 0x0000008b5b187223 */ /* 0x040fe20000000018 */
[C---:B------:R-:W-:Y:S01]  /*76e0*/  FFMA R25, R91.reuse, R142, R25 ;  /* 0x0000008e5b197223 */ /* 0x040fe20000000019 */
[----:B------:R-:W-:Y:S02]  /*76f0*/  HADD2.F32 R143, -RZ, R145.H0_H0 ;  /* 0x20000091ff8f7230 */ /* 0x000fe40000004100 */
[----:B------:R-:W-:Y:S01]  /*7700*/  FFMA R26, R91, R141, R26 ;  /* 0x0000008d5b1a7223 */ /* 0x000fe2000000001a */
[----:B------:R-:W-:Y:S01]  /*7710*/  F2FP.SATFINITE.E4M3.F32.PACK_AB_MERGE_C R199, R55, R54, RZ ;  /* 0x0000003637c7723e */ /* 0x000fe200048070ff */
[----:B------:R-:W-:Y:S02]  /*7720*/  HADD2.F32 R150, -RZ, R149.H1_H1 ;  /* 0x30000095ff967230 */ /* 0x000fe40000004100 */
[----:B------:R-:W-:Y:S01]  /*7730*/  FMUL R27, R89, R27 ;  /* 0x0000001b591b7220 */ /* 0x000fe20000400000 */
[----:B------:R-:W-:Y:S01]  /*7740*/  F2FP.F16.E4M3.UNPACK_B R151, R154.H1 ;  /* 0x0000009aff97723e */ /* 0x000fe200030006ff */
[--C-:B------:R-:W-:Y:S01]  /*7750*/  HADD2.F32 R145, -RZ, R147.reuse.H0_H0 ;  /* 0x20000093ff917230 */ /* 0x100fe20000004100 */
[----:B------:R-:W-:Y:S01]  /*7760*/  F2FP.SATFINITE.E4M3.F32.PACK_AB_MERGE_C R199, R53, R52, R199 ;  /* 0x0000003435c7723e */ /* 0x000fe200048070c7 */
[C---:B------:R-:W-:Y:S01]  /*7770*/  FFMA R27, R91.reuse, R144, R27 ;  /* 0x000000905b1b7223 */ /* 0x040fe2000000001b */
[C---:B------:R-:W-:Y:S01]  /*7780*/  FFMA R28, R91.reuse, R143, R28 ;  /* 0x0000008f5b1c7223 */ /* 0x040fe2000000001c */
[----:B------:R-:W-:Y:S01]  /*7790*/  FFMA R29, R91, R146, R29 ;  /* 0x000000925b1d7223 */ /* 0x000fe2000000001d */
[----:B------:R-:W-:Y:S01]  /*77a0*/  F2FP.F16.E4M3.UNPACK_B R153, R155 ;  /* 0x0000009bff99723e */ /* 0x000fe200020006ff */
[----:B------:R1:W-:Y:S01]  /*77b0*/  STS.128 [R179+UR44+0x3a00], R196 ;  /* 0x003a00c4b3007988 */ /* 0x0003e20008000c2c */
[----:B------:R-:W-:Y:S01]  /*77c0*/  F2FP.SATFINITE.E4M3.F32.PACK_AB_MERGE_C R27, R27, R26, RZ ;  /* 0x0000001a1b1b723e */ /* 0x000fe200048070ff */
[C---:B------:R-:W-:Y:S01]  /*77d0*/  FMUL R30, R89.reuse, R30 ;  /* 0x0000001e591e7220 */ /* 0x040fe20000400000 */
[----:B------:R-:W-:Y:S02]  /*77e0*/  HADD2.F32 R148, -RZ, R147.H1_H1 ;  /* 0x30000093ff947230 */ /* 0x000fe40000004100 */
[----:B------:R-:W-:Y:S01]  /*77f0*/  FMUL R31, R89, R31 ;  /* 0x0000001f591f7220 */ /* 0x000fe20000400000 */
[----:B------:R-:W-:Y:S01]  /*7800*/  HADD2.F32 R147, -RZ, R149.H0_H0 ;  /* 0x20000095ff937230 */ /* 0x000fe20000004100 */
[----:B------:R-:W-:Y:S01]  /*7810*/  F2FP.F16.E4M3.UNPACK_B R155, R155.H1 ;  /* 0x0000009bff9b723e */ /* 0x000fe200030006ff */
[----:B------:R-:W-:Y:S01]  /*7820*/  HADD2.F32 R149, -RZ, R151.H0_H0 ;  /* 0x20000097ff957230 */ /* 0x000fe20000004100 */
[----:B------:R-:W-:Y:S01]  /*7830*/  F2FP.SATFINITE.E4M3.F32.PACK_AB_MERGE_C R200, R25, R24, R27 ;  /* 0x0000001819c8723e */ /* 0x000fe2000480701b */
[C---:B------:R-:W-:Y:S01]  /*7840*/  FFMA R30, R91.reuse, R145, R30 ;  /* 0x000000915b1e7223 */ /* 0x040fe2000000001e */
[C---:B------:R-:W-:Y:S01]  /*7850*/  FFMA R31, R91.reuse, R148, R31 ;  /* 0x000000945b1f7223 */ /* 0x040fe2000000001f */
[C---:B------:R-:W-:Y:S01]  /*7860*/  FFMA R32, R91.reuse, R147, R32 ;  /* 0x000000935b207223 */ /* 0x040fe20000000020 */
[----:B------:R-:W-:Y:S01]  /*7870*/  FFMA R33, R91, R150, R33 ;  /* 0x000000965b217223 */ /* 0x000fe20000000021 */
[----:B------:R-:W-:Y:S02]  /*7880*/  HADD2.F32 R154, -RZ, R153.H1_H1 ;  /* 0x30000099ff9a7230 */ /* 0x000fe40000004100 */
[----:B------:R-:W-:Y:S01]  /*7890*/  FMUL R34, R89, R34 ;  /* 0x0000002259227220 */ /* 0x000fe20000400000 */
[----:B------:R-:W-:Y:S01]  /*78a0*/  HADD2.F32 R152, -RZ, R151.H1_H1 ;  /* 0x30000097ff987230 */ /* 0x000fe20000004100 */
[----:B------:R-:W-:Y:S01]  /*78b0*/  F2FP.SATFINITE.E4M3.F32.PACK_AB_MERGE_C R30, R31, R30, RZ ;  /* 0x0000001e1f1e723e */ /* 0x000fe200048070ff */
[----:B------:R-:W-:Y:S02]  /*78c0*/  HADD2.F32 R151, -RZ, R153.H0_H0 ;  /* 0x20000099ff977230 */ /* 0x000fe40000004100 */
[----:B------:R-:W-:Y:S01]  /*78d0*/  FFMA R34, R91, R149, R34 ;  /* 0x000000955b227223 */ /* 0x000fe20000000022 */
[----:B------:R-:W-:Y:S01]  /*78e0*/  FMUL R35, R89, R35 ;  /* 0x0000002359237220 */ /* 0x000fe20000400000 */
[--C-:B------:R-:W-:Y:S01]  /*78f0*/  HADD2.F32 R153, -RZ, R155.reuse.H0_H0 ;  /* 0x2000009bff997230 */ /* 0x100fe20000004100 */
[----:B------:R-:W-:Y:S01]  /*7900*/  F2FP.SATFINITE.E4M3.F32.PACK_AB_MERGE_C R201, R29, R28, R30 ;  /* 0x0000001c1dc9723e */ /* 0x000fe2000480701e */
[----:B------:R-:W-:Y:S01]  /*7910*/  FMUL R38, R89, R38 ;  /* 0x0000002659267220 */ /* 0x000fe20000400000 */
[----:B------:R-:W-:Y:S02]  /*7920*/  HADD2.F32 R156, -RZ, R155.H1_H1 ;  /* 0x3000009bff9c7230 */ /* 0x000fe40000004100 */
[C---:B------:R-:W-:Y:S01]  /*7930*/  FFMA R35, R91.reuse, R152, R35 ;  /* 0x000000985b237223 */ /* 0x040fe20000000023 */
[C---:B------:R-:W-:Y:S01]  /*7940*/  FFMA R36, R91.reuse, R151, R36 ;  /* 0x000000975b247223 */ /* 0x040fe20000000024 */
[----:B------:R-:W-:Y:S01]  /*7950*/  FFMA R37, R91, R154, R37 ;  /* 0x0000009a5b257223 */ /* 0x000fe20000000025 */
[----:B------:R-:W-:Y:S02]  /*7960*/  HADD2.F32 R155, -RZ, R157.H0_H0 ;  /* 0x2000009dff9b7230 */ /* 0x000fe40000004100 */
[----:B------:R-:W-:Y:S01]  /*7970*/  FMUL R39, R89, R39 ;  /* 0x0000002759277220 */ /* 0x000fe20000400000 */
[----:B------:R-:W-:Y:S02]  /*7980*/  HADD2.F32 R157, -RZ, R159.H0_H0 ;  /* 0x2000009fff9d7230 */ /* 0x000fe40000004100 */
[----:B------:R-:W-:Y:S01]  /*7990*/  FFMA R38, R91, R153, R38 ;  /* 0x000000995b267223 */ /* 0x000fe20000000026 */
[----:B------:R-:W-:Y:S01]  /*79a0*/  FMUL R6, R89, R6 ;  /* 0x0000000659067220 */ /* 0x000fe20000400000 */
[----:B------:R-:W-:Y:S02]  /*79b0*/  HADD2.F32 R159, -RZ, R161.H0_H0 ;  /* 0x200000a1ff9f7230 */ /* 0x000fe40000004100 */
[----:B------:R-:W-:Y:S01]  /*79c0*/  FFMA R39, R91, R156, R39 ;  /* 0x0000009c5b277223 */ /* 0x000fe20000000027 */
[----:B------:R-:W-:Y:S01]  /*79d0*/  FMUL R7, R89, R7 ;  /* 0x0000000759077220 */ /* 0x000fe20000400000 */
[C---:B------:R-:W-:Y:S01]  /*79e0*/  FFMA R4, R91.reuse, R155, R4 ;  /* 0x0000009b5b047223 */ /* 0x040fe20000000004 */
[C---:B------:R-:W-:Y:S01]  /*79f0*/  FFMA R5, R91.reuse, R158, R5 ;  /* 0x0000009e5b057223 */ /* 0x040fe20000000005 */
[--C-:B------:R-:W-:Y:S02]  /*7a00*/  HADD2.F32 R161, -RZ, R163.reuse.H0_H0 ;  /* 0x200000a3ffa17230 */ /* 0x100fe40000004100 */
[----:B------:R-:W-:Y:S01]  /*7a10*/  FFMA R6, R91, R157, R6 ;  /* 0x0000009d5b067223 */ /* 0x000fe20000000006 */
[----:B------:R-:W-:Y:S02]  /*7a20*/  HADD2.F32 R164, -RZ, R163.H1_H1 ;  /* 0x300000a3ffa47230 */ /* 0x000fe40000004100 */
        /* <DEDUP_REMOVED lines=22> */
[C---:B------:R-:W-:Y:S01]  /*7b90*/  FFMA R18, R91.reuse, R167, R18 ;  /* 0x000000a75b127223 */ /* 0x040fe20000000012 */
[----:B------:R-:W-:Y:S01]  /*7ba0*/  FFMA R19, R91, R94, R19 ;  /* 0x0000005e5b137223 */ /* 0x000fe20000000013 */
[----:B------:R-:W-:Y:S01]  /*7bb0*/  F2FP.SATFINITE.E4M3.F32.PACK_AB_MERGE_C R6, R7, R6, RZ ;  /* 0x000000060706723e */ /* 0x000fe200048070ff */
[----:B------:R-:W-:Y:S01]  /*7bc0*/  BSSY.RECONVERGENT B0, `(.L_x_102) ;  /* 0x0000036000007945 */ /* 0x000fe20003800200 */
[----:B------:R-:W-:Y:S02]  /*7bd0*/  F2FP.SATFINITE.E4M3.F32.PACK_AB_MERGE_C R34, R35, R34, RZ ;  /* 0x000000222322723e */ /* 0x000fe400048070ff */
[----:B------:R-:W-:Y:S02]  /*7be0*/  F2FP.SATFINITE.E4M3.F32.PACK_AB_MERGE_C R38, R39, R38, RZ ;  /* 0x000000262726723e */ /* 0x000fe400048070ff */
[----:B------:R-:W-:Y:S02]  /*7bf0*/  F2FP.SATFINITE.E4M3.F32.PACK_AB_MERGE_C R10, R11, R10, RZ ;  /* 0x0000000a0b0a723e */ /* 0x000fe400048070ff */
[----:B------:R-:W-:Y:S02]  /*7c00*/  F2FP.SATFINITE.E4M3.F32.PACK_AB_MERGE_C R14, R15, R14, RZ ;  /* 0x0000000e0f0e723e */ /* 0x000fe400048070ff */
[----:B------:R-:W-:Y:S02]  /*7c10*/  F2FP.SATFINITE.E4M3.F32.PACK_AB_MERGE_C R7, R19, R18, RZ ;  /* 0x000000121307723e */ /* 0x000fe400048070ff */
[----:B------:R-:W-:Y:S02]  /*7c20*/  F2FP.SATFINITE.E4M3.F32.PACK_AB_MERGE_C R4, R5, R4, R6 ;  /* 0x000000040504723e */ /* 0x000fe40004807006 */
[----:B------:R-:W-:Y:S02]  /*7c30*/  F2FP.SATFINITE.E4M3.F32.PACK_AB_MERGE_C R202, R33, R32, R34 ;  /* 0x0000002021ca723e */ /* 0x000fe40004807022 */
[----:B------:R-:W-:Y:S02]  /*7c40*/  F2FP.SATFINITE.E4M3.F32.PACK_AB_MERGE_C R203, R37, R36, R38 ;  /* 0x0000002425cb723e */ /* 0x000fe40004807026 */
[----:B------:R-:W-:Y:S02]  /*7c50*/  F2FP.SATFINITE.E4M3.F32.PACK_AB_MERGE_C R5, R9, R8, R10 ;  /* 0x000000080905723e */ /* 0x000fe4000480700a */
[----:B------:R-:W-:Y:S01]  /*7c60*/  F2FP.SATFINITE.E4M3.F32.PACK_AB_MERGE_C R6, R13, R12, R14 ;  /* 0x0000000c0d06723e */ /* 0x000fe2000480700e */
[----:B------:R1:W-:Y:S01]  /*7c70*/  STS.128 [R179+UR44+0x4200], R200 ;  /* 0x004200c8b3007988 */ /* 0x0003e20008000c2c */
[----:B------:R-:W-:Y:S02]  /*7c80*/  F2FP.SATFINITE.E4M3.F32.PACK_AB_MERGE_C R7, R17, R16, R7 ;  /* 0x000000101107723e */ /* 0x000fe40004807007 */
[----:B------:R-:W-:Y:S05]  /*7c90*/  IADD3 R88, PT, PT, R88, 0x1, RZ ;  /* 0x0000000158587810 */ /* 0x000fea0007ffe0ff */
[----:B------:R1:W-:Y:S01]  /*7ca0*/  STS.128 [R179+UR44+0x4a00], R4 ;  /* 0x004a0004b3007988 */ /* 0x0003e20008000c2c */
[----:B------:R-:W-:Y:S01]  /*7cb0*/  @!PT LDS RZ, [RZ] ;  /* 0x00000000fffff984 */ /* 0x000fe20000000800 */
[----:B------:R-:W-:Y:S01]  /*7cc0*/  @!PT LDS RZ, [RZ] ;  /* 0x00000000fffff984 */ /* 0x000fe20000000800 */
[----:B------:R-:W-:Y:S01]  /*7cd0*/  @!PT LDS RZ, [RZ] ;  /* 0x00000000fffff984 */ /* 0x000fe20000000800 */
[----:B------:R-:W-:Y:S01]  /*7ce0*/  @!PT LDS RZ, [RZ] ;  /* 0x00000000fffff984 */ /* 0x000fe20000000800 */
[----:B------:R3:W-:Y:S07]  /*7cf0*/  MEMBAR.ALL.CTA ;  /* 0x0000000000007992 */ /* 0x0007ee0000008000 */
[----:B---3--:R-:W3:Y:S02]  /*7d00*/  FENCE.VIEW.ASYNC.S ;  /* 0x00000000000073c6 */ /* 0x008ee40000000000 */
[----:B---3--:R-:W-:Y:S06]  /*7d10*/  BAR.SYNC.DEFER_BLOCKING 0x1, 0x80 ;  /* 0x0042000000007b1d */ /* 0x008fec0000010000 */
[----:B------:R-:W-:Y:S05]  /*7d20*/  @P0 BRA `(.L_x_103) ;  /* 0x00000000007c0947 */ /* 0x000fea0003800000 */
[----:B------:R-:W-:Y:S02]  /*7d30*/  UIADD3 UR5, UPT, UPT, UR44, 0x2a00, URZ ;  /* 0x00002a002c057890 */ /* 0x000fe4000fffe0ff */
[----:B------:R-:W-:Y:S02]  /*7d40*/  UIADD3 UR4, UP0, UPT, UR62, 0x680, URZ ;  /* 0x000006803e047890 */ /* 0x000fe4000ff1e0ff */
[----:B------:R-:W-:Y:S02]  /*7d50*/  UIMAD UR9, UR46, 0xa0, URZ ;  /* 0x000000a02e0978a4 */ /* 0x000fe4000f8e02ff */
[----:B------:R-:W-:Y:S01]  /*7d60*/  MOV R194, UR5 ;  /* 0x0000000500c27c02 */ /* 0x000fe20008000f00 */
[----:B------:R-:W-:Y:S02]  /*7d70*/  USHF.L.U32 UR10, UR45, 0x6, URZ ;  /* 0x000000062d0a7899 */ /* 0x000fe400080006ff */
[----:B------:R-:W-:Y:S01]  /*7d80*/  UIADD3.X UR5, UPT, UPT, URZ, UR63, URZ, UP0, !UPT ;  /* 0x0000003fff057290 */ /* 0x000fe200087fe4ff */
[----:B------:R-:W-:Y:S01]  /*7d90*/  R2UR UR8, R194 ;  /* 0x00000000c20872ca */ /* 0x000fe200000e0000 */
[----:B------:R-:W-:Y:S01]  /*7da0*/  UMOV UR11, UR36 ;  /* 0x00000024000b7c82 */ /* 0x000fe20008000000 */
[----:B------:R-:W-:Y:S02]  /*7db0*/  UIADD3 UR24, UPT, UPT, UR44, 0x3200, URZ ;  /* 0x000032002c187890 */ /* 0x000fe4000fffe0ff */
[----:B------:R-:W-:Y:S01]  /*7dc0*/  UIADD3 UR25, UPT, UPT, UR9, 0x20, URZ ;  /* 0x0000002009197890 */ /* 0x000fe2000fffe0ff */
[----:B------:R-:W-:Y:S01]  /*7dd0*/  UMOV UR27, UR36 ;  /* 0x00000024001b7c82 */ /* 0x000fe20008000000 */
[----:B------:R-:W-:Y:S01]  /*7de0*/  UMOV UR26, UR10 ;  /* 0x0000000a001a7c82 */ /* 0x000fe20008000000 */
[----:B------:R-:W-:Y:S02]  /*7df0*/  UIADD3 UR16, UPT, UPT, UR44, 0x3a00, URZ ;  /* 0x00003a002c107890 */ /* 0x000fe4000fffe0ff */
[----:B------:R-:W-:Y:S01]  /*7e00*/  UIADD3 UR17, UPT, UPT, UR9, 0x40, URZ ;  /* 0x0000004009117890 */ /* 0x000fe2000fffe0ff */
[----:B------:R-:W-:Y:S03]  /*7e10*/  UMOV UR19, UR36 ;  /* 0x0000002400137c82 */ /* 0x000fe60008000000 */
[----:B------:R3:W-:Y:S01]  /*7e20*/  UTMASTG.3D [UR8], [UR4] ;  /* 0x00000008040073b5 */ /* 0x0007e20008010000 */
[----:B------:R-:W-:Y:S01]  /*7e30*/  UMOV UR18, UR10 ;  /* 0x0000000a00127c82 */ /* 0x000fe20008000000 */
[----:B------:R-:W-:Y:S02]  /*7e40*/  UIADD3 UR20, UPT, UPT, UR44, 0x4200, URZ ;  /* 0x000042002c147890 */ /* 0x000fe4000fffe0ff */
[----:B------:R-:W-:Y:S01]  /*7e50*/  UIADD3 UR21, UPT, UPT, UR9, 0x60, URZ ;  /* 0x0000006009157890 */ /* 0x000fe2000fffe0ff */
[----:B------:R-:W-:Y:S01]  /*7e60*/  UMOV UR23, UR36 ;  /* 0x0000002400177c82 */ /* 0x000fe20008000000 */
[----:B------:R-:W-:Y:S01]  /*7e70*/  UMOV UR22, UR10 ;  /* 0x0000000a00167c82 */ /* 0x000fe20008000000 */
[----:B------:R3:W-:Y:S01]  /*7e80*/  UTMASTG.3D [UR24], [UR4] ;  /* 0x00000018040073b5 */ /* 0x0007e20008010000 */
[----:B------:R-:W-:Y:S02]  /*7e90*/  UIADD3 UR12, UPT, UPT, UR44, 0x4a00, URZ ;  /* 0x00004a002c0c7890 */ /* 0x000fe4000fffe0ff */
[----:B------:R-:W-:Y:S01]  /*7ea0*/  UIADD3 UR13, UPT, UPT, UR9, 0x80, URZ ;  /* 0x00000080090d7890 */ /* 0x000fe2000fffe0ff */
[----:B------:R-:W-:Y:S01]  /*7eb0*/  UMOV UR15, UR36 ;  /* 0x00000024000f7c82 */ /* 0x000fe20008000000 */
[----:B------:R-:W-:Y:S01]  /*7ec0*/  UMOV UR14, UR10 ;  /* 0x0000000a000e7c82 */ /* 0x000fe20008000000 */
[----:B------:R3:W-:Y:S01]  /*7ed0*/  UTMASTG.3D [UR16], [UR4] ;  /* 0x00000010040073b5 */ /* 0x0007e20008010000 */
[----:B------:R3:W-:Y:S05]  /*7ee0*/  UTMASTG.3D [UR20], [UR4] ;  /* 0x00000014040073b5 */ /* 0x0007ea0008010000 */
[----:B------:R3:W-:Y:S01]  /*7ef0*/  UTMASTG.3D [UR12], [UR4] ;  /* 0x0000000c040073b5 */ /* 0x0007e20008010000 */
[----:B------:R0:W-:Y:S01]  /*7f00*/  UTMACMDFLUSH ;  /* 0x00000000000079b7 */ /* 0x0001e20000000000 */
[----:B---3--:R-:W-:Y:S04]  /*7f10*/  DEPBAR.LE SB0, 0x0 ;  /* 0x000080000000791a */ /* 0x008fe80000000000 */
.L_x_103:
[----:B------:R-:W-:Y:S05]  /*7f20*/  BSYNC.RECONVERGENT B0 ;  /* 0x0000000000007941 */ /* 0x000fea0003800200 */
.L_x_102:
[----:B------:R-:W-:Y:S01]  /*7f30*/  BAR.SYNC.DEFER_BLOCKING 0x1, 0x80 ;  /* 0x0042000000007b1d */ /* 0x000fe20000010000 */
[----:B------:R-:W-:Y:S01]  /*7f40*/  ISETP.NE.AND P0, PT, R190, 0x2, PT ;  /* 0x00000002be00780c */ /* 0x000fe20003f05270 */
[----:B------:R-:W-:Y:S01]  /*7f50*/  UISETP.NE.AND UP0, UPT, UR47, URZ, UPT ;  /* 0x000000ff2f00728c */ /* 0x000fe2000bf05270 */
[----:B------:R-:W-:Y:S01]  /*7f60*/  ISETP.NE.AND P1, PT, R88, 0x4, PT ;  /* 0x000000045800780c */ /* 0x000fe20003f25270 */
[----:B------:R-:W-:Y:S01]  /*7f70*/  UIADD3 UR46, UPT, UPT, UR37, UR57, URZ ;  /* 0x00000039252e7290 */ /* 0x000fe2000fffe0ff */
[----:B------:R-:W-:Y:S01]  /*7f80*/  SEL R3, RZ, 0x1, P0 ;  /* 0x00000001ff037807 */ /* 0x000fe20000000000 */
[----:B------:R-:W-:Y:S01]  /*7f90*/  UIADD3 UR45, UPT, UPT, UR38, UR60, URZ ;  /* 0x0000003c262d7290 */ /* 0x000fe2000fffe0ff */
[----:B------:R-:W-:Y:S02]  /*7fa0*/  SEL R0, RZ, 0x1, P1 ;  /* 0x00000001ff007807 */ /* 0x000fe40000800000 */
[----:B------:R-:W-:Y:S02]  /*7fb0*/  LOP3.LUT R192, R192, R3, RZ, 0x3c, !PT ;  /* 0x00000003c0c07212 */ /* 0x000fe400078e3cff */
[----:B------:R-:W-:Y:S02]  /*7fc0*/  LOP3.LUT R193, R193, R0, RZ, 0x3c, !PT ;  /* 0x00000000c1c17212 */ /* 0x000fe400078e3cff */
[----:B------:R-:W-:Y:S02]  /*7fd0*/  SEL R190, R190, RZ, P0 ;  /* 0x000000ffbebe7207 */ /* 0x000fe40000000000 */
[----:B------:R-:W-:Y:S01]  /*7fe0*/  SEL R88, R88, RZ, P1 ;  /* 0x000000ff58587207 */ /* 0x000fe20000800000 */
[----:B------:R-:W-:Y:S01]  /*7ff0*/  UMOV UR36, UR55 ;  /* 0x0000003700247c82 */ /* 0x000fe20008000000 */
[----:B------:R-:W-:Y:S05]  /*8000*/  BRA.U UP0, `(.L_x_104) ;  /* 0xffffffd1001c7547 */ /* 0x000fea000b83ffff */
[----:B------:R-:W-:Y:S05]  /*8010*/  EXIT ;  /* 0x000000000000794d */ /* 0x000fea0003800000 */
.L_x_24:
[----:B---3--:R3:W4:Y:S02]  /*8020*/  SYNCS.PHASECHK.TRANS64.TRYWAIT P0, [R3+URZ+0xc0], R2 ;  /* 0x0000c002030075a7 */ /* 0x00872400080011ff */
[----:B----4-:R-:W-:Y:S05]  /*8030*/  @!P0 NANOSLEEP.SYNCS 0x989680 ;  /* 0x009896800000895d */ /* 0x010fea0003900000 */
[----:B------:R-:W4:Y:S02]  /*8040*/  @!P0 SYNCS.PHASECHK.TRANS64 P0, [R3+URZ+0xc0], R2 ;  /* 0x0000c002030085a7 */ /* 0x000f2400080010ff */
[----:B----4-:R-:W-:Y:S05]  /*8050*/  @!P0 BRA `(.L_x_24) ;  /* 0xfffffffc00f08947 */ /* 0x010fea000383ffff */
[----:B------:R-:W-:Y:S05]  /*8060*/  BRA `(.L_x_105) ;  /* 0xffffff9400dc7947 */ /* 0x000fea000383ffff */
.L_x_27:
[----:B--2---:R-:W-:Y:S07]  /*8070*/  MOV R0, UR33 ;  /* 0x0000002100007c02 */ /* 0x004fee0008000f00 */
.L_x_106:
[----:B--2---:R2:W3:Y:S02]  /*8080*/  SYNCS.PHASECHK.TRANS64.TRYWAIT P0, [R0+URZ+0x18], R3 ;  /* 0x00001803000075a7 */ /* 0x0044e400080011ff */
[----:B---3--:R-:W-:Y:S05]  /*8090*/  @!P0 NANOSLEEP.SYNCS 0x989680 ;  /* 0x009896800000895d */ /* 0x008fea0003900000 */
[----:B------:R-:W3:Y:S02]  /*80a0*/  @!P0 SYNCS.PHASECHK.TRANS64 P0, [R0+URZ+0x18], R3 ;  /* 0x00001803000085a7 */ /* 0x000ee400080010ff */
[----:B---3--:R-:W-:Y:S05]  /*80b0*/  @!P0 BRA `(.L_x_106) ;  /* 0xfffffffc00f08947 */ /* 0x008fea000383ffff */
[----:B------:R-:W-:Y:S05]  /*80c0*/  BRA `(.L_x_26) ;  /* 0xffffff9800247947 */ /* 0x000fea000383ffff */
.L_x_34:
[----:B-1----:R-:W-:Y:S07]  /*80d0*/  MOV R0, UR33 ;  /* 0x0000002100007c02 */ /* 0x002fee0008000f00 */
.L_x_107:
[----:B-1----:R1:W2:Y:S02]  /*80e0*/  SYNCS.PHASECHK.TRANS64.TRYWAIT P0, [R0+URZ+0x18], R3 ;  /* 0x00001803000075a7 */ /* 0x0022a400080011ff */
[----:B--2---:R-:W-:Y:S05]  /*80f0*/  @!P0 NANOSLEEP.SYNCS 0x989680 ;  /* 0x009896800000895d */ /* 0x004fea0003900000 */
[----:B------:R-:W2:Y:S02]  /*8100*/  @!P0 SYNCS.PHASECHK.TRANS64 P0, [R0+URZ+0x18], R3 ;  /* 0x00001803000085a7 */ /* 0x000ea400080010ff */
[----:B--2---:R-:W-:Y:S05]  /*8110*/  @!P0 BRA `(.L_x_107) ;  /* 0xfffffffc00f08947 */ /* 0x004fea000383ffff */
[----:B------:R-:W-:Y:S05]  /*8120*/  BRA `(.L_x_33) ;  /* 0xffffff9c00147947 */ /* 0x000fea000383ffff */
.L_x_39:
[----:B-1----:R1:W2:Y:S02]  /*8130*/  SYNCS.PHASECHK.TRANS64.TRYWAIT P0, [R3+URZ+0x50], R0 ;  /* 0x00005000030075a7 */ /* 0x0022a400080011ff */
[----:B--2---:R-:W-:Y:S05]  /*8140*/  @!P0 NANOSLEEP.SYNCS 0x989680 ;  /* 0x009896800000895d */ /* 0x004fea0003900000 */
[----:B------:R-:W2:Y:S02]  /*8150*/  @!P0 SYNCS.PHASECHK.TRANS64 P0, [R3+URZ+0x50], R0 ;  /* 0x00005000030085a7 */ /* 0x000ea400080010ff */
[----:B--2---:R-:W-:Y:S05]  /*8160*/  @!P0 BRA `(.L_x_39) ;  /* 0xfffffffc00f08947 */ /* 0x004fea000383ffff */
[----:B------:R-:W-:Y:S05]  /*8170*/  BRA `(.L_x_108) ;  /* 0xffffff9c00e47947 */ /* 0x000fea000383ffff */
.L_x_43:
[----:B-1----:R-:W-:-:S07]  /*8180*/  MOV R0, UR4 ;  /* 0x0000000400007c02 */ /* 0x002fce0008000f00 */
.L_x_109:
[----:B-1----:R1:W2:Y:S02]  /*8190*/  SYNCS.PHASECHK.TRANS64.TRYWAIT P0, [R0+URZ], R3 ;  /* 0x00000003000075a7 */ /* 0x0022a400080011ff */
[----:B--2---:R-:W-:Y:S05]  /*81a0*/  @!P0 NANOSLEEP.SYNCS 0x989680 ;  /* 0x009896800000895d */ /* 0x004fea0003900000 */
[----:B------:R-:W2:Y:S02]  /*81b0*/  @!P0 SYNCS.PHASECHK.TRANS64 P0, [R0+URZ], R3 ;  /* 0x00000003000085a7 */ /* 0x000ea400080010ff */
[----:B--2---:R-:W-:Y:S05]  /*81c0*/  @!P0 BRA `(.L_x_109) ;  /* 0xfffffffc00f08947 */ /* 0x004fea000383ffff */
[----:B------:R-:W-:Y:S05]  /*81d0*/  BRA `(.L_x_110) ;  /* 0xffffffa400887947 */ /* 0x000fea000383ffff */
.L_x_44:
[----:B------:R-:W-:-:S07]  /*81e0*/  MOV R0, UR5 ;  /* 0x0000000500007c02 */ /* 0x000fce0008000f00 */
.L_x_111:
[----:B-1----:R1:W2:Y:S02]  /*81f0*/  SYNCS.PHASECHK.TRANS64.TRYWAIT P0, [R0+URZ], R3 ;  /* 0x00000003000075a7 */ /* 0x0022a400080011ff */
[----:B--2---:R-:W-:Y:S05]  /*8200*/  @!P0 NANOSLEEP.SYNCS 0x989680 ;  /* 0x009896800000895d */ /* 0x004fea0003900000 */
[----:B------:R-:W2:Y:S02]  /*8210*/  @!P0 SYNCS.PHASECHK.TRANS64 P0, [R0+URZ], R3 ;  /* 0x00000003000085a7 */ /* 0x000ea400080010ff */
[----:B--2---:R-:W-:Y:S05]  /*8220*/  @!P0 BRA `(.L_x_111) ;  /* 0xfffffffc00f08947 */ /* 0x004fea000383ffff */
[----:B------:R-:W-:Y:S05]  /*8230*/  BRA `(.L_x_112) ;  /* 0xffffffa400947947 */ /* 0x000fea000383ffff */
.L_x_47:
[----:B--2---:R2:W3:Y:S02]  /*8240*/  SYNCS.PHASECHK.TRANS64.TRYWAIT P0, [R2+URZ+0xb0], R5 ;  /* 0x0000b005020075a7 */ /* 0x0044e400080011ff */
[----:B---3--:R-:W-:Y:S05]  /*8250*/  @!P0 NANOSLEEP.SYNCS 0x989680 ;  /* 0x009896800000895d */ /* 0x008fea0003900000 */
[----:B------:R-:W3:Y:S02]  /*8260*/  @!P0 SYNCS.PHASECHK.TRANS64 P0, [R2+URZ+0xb0], R5 ;  /* 0x0000b005020085a7 */ /* 0x000ee400080010ff */
[----:B---3--:R-:W-:Y:S05]  /*8270*/  @!P0 BRA `(.L_x_47) ;  /* 0xfffffffc00f08947 */ /* 0x008fea000383ffff */
[----:B------:R-:W-:Y:S05]  /*8280*/  BRA `(.L_x_113) ;  /* 0xffffffa400f07947 */ /* 0x000fea000383ffff */
.L_x_48:
[----:B------:R-:W-:-:S07]  /*8290*/  MOV R2, UR4 ;  /* 0x0000000400027c02 */ /* 0x000fce0008000f00 */
.L_x_114:
[----:B--2---:R2:W3:Y:S02]  /*82a0*/  SYNCS.PHASECHK.TRANS64.TRYWAIT P0, [R2+URZ+0x60], R5 ;  /* 0x00006005020075a7 */ /* 0x0044e400080011ff */
[----:B---3--:R-:W-:Y:S05]  /*82b0*/  @!P0 NANOSLEEP.SYNCS 0x989680 ;  /* 0x009896800000895d */ /* 0x008fea0003900000 */
[----:B------:R-:W3:Y:S02]  /*82c0*/  @!P0 SYNCS.PHASECHK.TRANS64 P0, [R2+URZ+0x60], R5 ;  /* 0x00006005020085a7 */ /* 0x000ee400080010ff */
[----:B---3--:R-:W-:Y:S05]  /*82d0*/  @!P0 BRA `(.L_x_114) ;  /* 0xfffffffc00f08947 */ /* 0x008fea000383ffff */
[----:B------:R-:W-:Y:S05]  /*82e0*/  BRA `(.L_x_115) ;  /* 0xffffffa800007947 */ /* 0x000fea000383ffff */
.L_x_49:
[----:B--2---:R2:W3:Y:S02]  /*82f0*/  SYNCS.PHASECHK.TRANS64.TRYWAIT P1, [R2+URZ+0x50], R5 ;  /* 0x00005005020075a7 */ /* 0x0044e400080211ff */
[----:B---3--:R-:W-:Y:S05]  /*8300*/  @!P1 NANOSLEEP.SYNCS 0x989680 ;  /* 0x009896800000995d */ /* 0x008fea0003900000 */
[----:B------:R-:W3:Y:S02]  /*8310*/  @!P1 SYNCS.PHASECHK.TRANS64 P1, [R2+URZ+0x50], R5 ;  /* 0x00005005020095a7 */ /* 0x000ee400080210ff */
[----:B---3--:R-:W-:Y:S05]  /*8320*/  @!P1 BRA `(.L_x_49) ;  /* 0xfffffffc00f09947 */ /* 0x008fea000383ffff */
[----:B------:R-:W-:Y:S05]  /*8330*/  BRA `(.L_x_116) ;  /* 0xffffffa800307947 */ /* 0x000fea000383ffff */
.L_x_52:
[----:B------:R-:W-:-:S07]  /*8340*/  MOV R0, UR4 ;  /* 0x0000000400007c02 */ /* 0x000fce0008000f00 */
.L_x_117:
[----:B--2---:R2:W3:Y:S02]  /*8350*/  SYNCS.PHASECHK.TRANS64.TRYWAIT P0, [R0+URZ+0x60], R3 ;  /* 0x00006003000075a7 */ /* 0x0044e400080011ff */
[----:B---3--:R-:W-:Y:S05]  /*8360*/  @!P0 NANOSLEEP.SYNCS 0x989680 ;  /* 0x009896800000895d */ /* 0x008fea0003900000 */
[----:B------:R-:W3:Y:S02]  /*8370*/  @!P0 SYNCS.PHASECHK.TRANS64 P0, [R0+URZ+0x60], R3 ;  /* 0x00006003000085a7 */ /* 0x000ee400080010ff */
[----:B---3--:R-:W-:Y:S05]  /*8380*/  @!P0 BRA `(.L_x_117) ;  /* 0xfffffffc00f08947 */ /* 0x008fea000383ffff */
[----:B------:R-:W-:Y:S05]  /*8390*/  BRA `(.L_x_51) ;  /* 0xffffffa800847947 */ /* 0x000fea000383ffff */
.L_x_59:
[----:B-1----:R1:W2:Y:S02]  /*83a0*/  SYNCS.PHASECHK.TRANS64.TRYWAIT P1, [R0+URZ+0x50], R5 ;  /* 0x00005005000075a7 */ /* 0x0022a400080211ff */
[----:B--2---:R-:W-:Y:S05]  /*83b0*/  @!P1 NANOSLEEP.SYNCS 0x989680 ;  /* 0x009896800000995d */ /* 0x004fea0003900000 */
[----:B------:R-:W2:Y:S02]  /*83c0*/  @!P1 SYNCS.PHASECHK.TRANS64 P1, [R0+URZ+0x50], R5 ;  /* 0x00005005000095a7 */ /* 0x000ea400080210ff */
[----:B--2---:R-:W-:Y:S05]  /*83d0*/  @!P1 BRA `(.L_x_59) ;  /* 0xfffffffc00f09947 */ /* 0x004fea000383ffff */
[----:B------:R-:W-:Y:S05]  /*83e0*/  BRA `(.L_x_118) ;  /* 0xffffffb000187947 */ /* 0x000fea000383ffff */
.L_x_60:
[----:B------:R-:W-:-:S07]  /*83f0*/  MOV R3, UR47 ;  /* 0x0000002f00037c02 */ /* 0x000fce0008000f00 */
.L_x_119:
[----:B-1----:R1:W2:Y:S02]  /*8400*/  SYNCS.PHASECHK.TRANS64.TRYWAIT P0, [R3+URZ+0x90], R0 ;  /* 0x00009000030075a7 */ /* 0x0022a400080011ff */
[----:B--2---:R-:W-:Y:S05]  /*8410*/  @!P0 NANOSLEEP.SYNCS 0x989680 ;  /* 0x009896800000895d */ /* 0x004fea0003900000 */
[----:B------:R-:W2:Y:S02]  /*8420*/  @!P0 SYNCS.PHASECHK.TRANS64 P0, [R3+URZ+0x90], R0 ;  /* 0x00009000030085a7 */ /* 0x000ea400080010ff */
[----:B--2---:R-:W-:Y:S05]  /*8430*/  @!P0 BRA `(.L_x_119) ;  /* 0xfffffffc00f08947 */ /* 0x004fea000383ffff */
[----:B------:R-:W-:Y:S05]  /*8440*/  BRA `(.L_x_120) ;  /* 0xffffffb000647947 */ /* 0x000fea000383ffff */
.L_x_63:
[----:B------:R-:W-:Y:S07]  /*8450*/  MOV R0, UR7 ;  /* 0x0000000700007c02 */ /* 0x000fee0008000f00 */
.L_x_121:
[----:B-1----:R1:W2:Y:S02]  /*8460*/  SYNCS.PHASECHK.TRANS64.TRYWAIT P0, [R0+URZ], R3 ;  /* 0x00000003000075a7 */ /* 0x0022a400080011ff */
[----:B--2---:R-:W-:Y:S05]  /*8470*/  @!P0 NANOSLEEP.SYNCS 0x989680 ;  /* 0x009896800000895d */ /* 0x004fea0003900000 */
[----:B------:R-:W2:Y:S02]  /*8480*/  @!P0 SYNCS.PHASECHK.TRANS64 P0, [R0+URZ], R3 ;  /* 0x00000003000085a7 */ /* 0x000ea400080010ff */
[----:B--2---:R-:W-:Y:S05]  /*8490*/  @!P0 BRA `(.L_x_121) ;  /* 0xfffffffc00f08947 */ /* 0x004fea000383ffff */
[----:B------:R-:W-:Y:S05]  /*84a0*/  BRA `(.L_x_62) ;  /* 0xffffffb000807947 */ /* 0x000fea000383ffff */
.L_x_66:
[----:B------:R-:W-:-:S07]  /*84b0*/  MOV R0, UR4 ;  /* 0x0000000400007c02 */ /* 0x000fce0008000f00 */
.L_x_122:
[----:B--2---:R2:W4:Y:S02]  /*84c0*/  SYNCS.PHASECHK.TRANS64.TRYWAIT P0, [R0+URZ], R3 ;  /* 0x00000003000075a7 */ /* 0x00452400080011ff */
[----:B----4-:R-:W-:Y:S05]  /*84d0*/  @!P0 NANOSLEEP.SYNCS 0x989680 ;  /* 0x009896800000895d */ /* 0x010fea0003900000 */
[----:B------:R-:W4:Y:S02]  /*84e0*/  @!P0 SYNCS.PHASECHK.TRANS64 P0, [R0+URZ], R3 ;  /* 0x00000003000085a7 */ /* 0x000f2400080010ff */
[----:B----4-:R-:W-:Y:S05]  /*84f0*/  @!P0 BRA `(.L_x_122) ;  /* 0xfffffffc00f08947 */ /* 0x010fea000383ffff */
[----:B------:R-:W-:Y:S05]  /*8500*/  BRA `(.L_x_123) ;  /* 0xffffffb400ac7947 */ /* 0x000fea000383ffff */
.L_x_67:
[----:B------:R-:W-:-:S07]  /*8510*/  MOV R0, UR5 ;  /* 0x0000000500007c02 */ /* 0x000fce0008000f00 */
.L_x_124:
[----:B-1----:R1:W2:Y:S02]  /*8520*/  SYNCS.PHASECHK.TRANS64.TRYWAIT P0, [R0+URZ], R3 ;  /* 0x00000003000075a7 */ /* 0x0022a400080011ff */
[----:B--2---:R-:W-:Y:S05]  /*8530*/  @!P0 NANOSLEEP.SYNCS 0x989680 ;  /* 0x009896800000895d */ /* 0x004fea0003900000 */
[----:B------:R-:W2:Y:S02]  /*8540*/  @!P0 SYNCS.PHASECHK.TRANS64 P0, [R0+URZ], R3 ;  /* 0x00000003000085a7 */ /* 0x000ea400080010ff */
[----:B--2---:R-:W-:Y:S05]  /*8550*/  @!P0 BRA `(.L_x_124) ;  /* 0xfffffffc00f08947 */ /* 0x004fea000383ffff */
[----:B------:R-:W-:Y:S05]  /*8560*/  BRA `(.L_x_125) ;  /* 0xffffffb400b87947 */ /* 0x000fea000383ffff */
.L_x_68:
[----:B------:R-:W-:-:S07]  /*8570*/  MOV R0, UR5 ;  /* 0x0000000500007c02 */ /* 0x000fce0008000f00 */
.L_x_126:
[----:B-1----:R1:W2:Y:S02]  /*8580*/  SYNCS.PHASECHK.TRANS64.TRYWAIT P0, [R0+URZ], R3 ;  /* 0x00000003000075a7 */ /* 0x0022a400080011ff */
[----:B--2---:R-:W-:Y:S05]  /*8590*/  @!P0 NANOSLEEP.SYNCS 0x989680 ;  /* 0x009896800000895d */ /* 0x004fea0003900000 */
[----:B------:R-:W2:Y:S02]  /*85a0*/  @!P0 SYNCS.PHASECHK.TRANS64 P0, [R0+URZ], R3 ;  /* 0x00000003000085a7 */ /* 0x000ea400080010ff */
[----:B--2---:R-:W-:Y:S05]  /*85b0*/  @!P0 BRA `(.L_x_126) ;  /* 0xfffffffc00f08947 */ /* 0x004fea000383ffff */
[----:B------:R-:W-:Y:S05]  /*85c0*/  BRA `(.L_x_127) ;  /* 0xffffffb400c47947 */ /* 0x000fea000383ffff */
.L_x_69:
[----:B------:R-:W-:-:S07]  /*85d0*/  MOV R0, UR4 ;  /* 0x0000000400007c02 */ /* 0x000fce0008000f00 */
.L_x_128:
[----:B-1----:R1:W2:Y:S02]  /*85e0*/  SYNCS.PHASECHK.TRANS64.TRYWAIT P0, [R0+URZ], R3 ;  /* 0x00000003000075a7 */ /* 0x0022a400080011ff */
[----:B--2---:R-:W-:Y:S05]  /*85f0*/  @!P0 NANOSLEEP.SYNCS 0x989680 ;  /* 0x009896800000895d */ /* 0x004fea0003900000 */
[----:B------:R-:W2:Y:S02]  /*8600*/  @!P0 SYNCS.PHASECHK.TRANS64 P0, [R0+URZ], R3 ;  /* 0x00000003000085a7 */ /* 0x000ea400080010ff */
[----:B--2---:R-:W-:Y:S05]  /*8610*/  @!P0 BRA `(.L_x_128) ;  /* 0xfffffffc00f08947 */ /* 0x004fea000383ffff */
[----:B------:R-:W-:Y:S05]  /*8620*/  BRA `(.L_x_129) ;  /* 0xffffffb400d07947 */ /* 0x000fea000383ffff */
.L_x_74:
[----:B--2---:R2:W3:Y:S02]  /*8630*/  SYNCS.PHASECHK.TRANS64.TRYWAIT P0, [R3+URZ+0x50], R0 ;  /* 0x00005000030075a7 */ /* 0x0044e400080011ff */
[----:B---3--:R-:W-:Y:S05]  /*8640*/  @!P0 NANOSLEEP.SYNCS 0x989680 ;  /* 0x009896800000895d */ /* 0x008fea0003900000 */
[----:B------:R-:W3:Y:S02]  /*8650*/  @!P0 SYNCS.PHASECHK.TRANS64 P0, [R3+URZ+0x50], R0 ;  /* 0x00005000030085a7 */ /* 0x000ee400080010ff */
[----:B---3--:R-:W-:Y:S05]  /*8660*/  @!P0 BRA `(.L_x_74) ;  /* 0xfffffffc00f08947 */ /* 0x008fea000383ffff */
[----:B------:R-:W-:Y:S05]  /*8670*/  BRA `(.L_x_130) ;  /* 0xffffffb800f87947 */ /* 0x000fea000383ffff */
.L_x_77:
[----:B------:R-:W-:Y:S07]  /*8680*/  MOV R0, UR21 ;  /* 0x0000001500007c02 */ /* 0x000fee0008000f00 */
.L_x_131:
[----:B--2---:R2:W3:Y:S02]  /*8690*/  SYNCS.PHASECHK.TRANS64.TRYWAIT P1, [R0+URZ+0x48], R3 ;  /* 0x00004803000075a7 */ /* 0x0044e400080211ff */
[----:B---3--:R-:W-:Y:S05]  /*86a0*/  @!P1 NANOSLEEP.SYNCS 0x989680 ;  /* 0x009896800000995d */ /* 0x008fea0003900000 */
[----:B------:R-:W3:Y:S02]  /*86b0*/  @!P1 SYNCS.PHASECHK.TRANS64 P1, [R0+URZ+0x48], R3 ;  /* 0x00004803000095a7 */ /* 0x000ee400080210ff */
[----:B---3--:R-:W-:Y:S05]  /*86c0*/  @!P1 BRA `(.L_x_131) ;  /* 0xfffffffc00f09947 */ /* 0x008fea000383ffff */
[----:B------:R-:W-:Y:S05]  /*86d0*/  BRA `(.L_x_76) ;  /* 0xffffffc0006c7947 */ /* 0x000fea000383ffff */
.L_x_80:
[----:B--2---:R-:W-:Y:S07]  /*86e0*/  MOV R3, UR21 ;  /* 0x0000001500037c02 */ /* 0x004fee0008000f00 */
.L_x_132:
[----:B--2---:R2:W3:Y:S02]  /*86f0*/  SYNCS.PHASECHK.TRANS64.TRYWAIT P0, [R3+URZ+0x38], R2 ;  /* 0x00003802030075a7 */ /* 0x0044e400080011ff */
[----:B---3--:R-:W-:Y:S05]  /*8700*/  @!P0 NANOSLEEP.SYNCS 0x989680 ;  /* 0x009896800000895d */ /* 0x008fea0003900000 */
[----:B------:R-:W3:Y:S02]  /*8710*/  @!P0 SYNCS.PHASECHK.TRANS64 P0, [R3+URZ+0x38], R2 ;  /* 0x00003802030085a7 */ /* 0x000ee400080010ff */
[----:B---3--:R-:W-:Y:S05]  /*8720*/  @!P0 BRA `(.L_x_132) ;  /* 0xfffffffc00f08947 */ /* 0x008fea000383ffff */
[----:B------:R-:W-:Y:S05]  /*8730*/  BRA `(.L_x_133) ;  /* 0xffffffc000c07947 */ /* 0x000fea000383ffff */
.L_x_83:
[----:B--2---:R2:W3:Y:S02]  /*8740*/  SYNCS.PHASECHK.TRANS64.TRYWAIT P0, [R8+URZ+0x50], R3 ;  /* 0x00005003080075a7 */ /* 0x0044e400080011ff */
[----:B---3--:R-:W-:Y:S05]  /*8750*/  @!P0 NANOSLEEP.SYNCS 0x989680 ;  /* 0x009896800000895d */ /* 0x008fea0003900000 */
[----:B------:R-:W3:Y:S02]  /*8760*/  @!P0 SYNCS.PHASECHK.TRANS64 P0, [R8+URZ+0x50], R3 ;  /* 0x00005003080085a7 */ /* 0x000ee400080010ff */
[----:B---3--:R-:W-:Y:S05]  /*8770*/  @!P0 BRA `(.L_x_83) ;  /* 0xfffffffc00f08947 */ /* 0x008fea000383ffff */
[----:B------:R-:W-:Y:S05]  /*8780*/  BRA `(.L_x_134) ;  /* 0xffffffc800507947 */ /* 0x000fea000383ffff */
.L_x_94:
[----:B-1----:R-:W-:Y:S04]  /*8790*/  MOV R0, UR44 ;  /* 0x0000002c00007c02 */ /* 0x002fe80008000f00 */
[----:B------:R1:W2:Y:S03]  /*87a0*/  SYNCS.PHASECHK.TRANS64.TRYWAIT P1, [R0+URZ+0x30], R3 ;  /* 0x00003003000075a7 */ /* 0x0002a600080211ff */
[----:B--2---:R-:W-:Y:S05]  /*87b0*/  @!P1 NANOSLEEP.SYNCS 0x989680 ;  /* 0x009896800000995d */ /* 0x004fea0003900000 */
[----:B------:R-:W2:Y:S02]  /*87c0*/  @!P1 SYNCS.PHASECHK.TRANS64 P1, [R0+URZ+0x30], R3 ;  /* 0x00003003000095a7 */ /* 0x000ea400080210ff */
[----:B--2---:R-:W-:Y:S05]  /*87d0*/  @!P1 BRA `(.L_x_94) ;  /* 0xfffffffc00ec9947 */ /* 0x004fea000383ffff */
[----:B------:R-:W-:Y:S05]  /*87e0*/  BRA `(.L_x_93) ;  /* 0xffffffd400b47947 */ /* 0x000fea000383ffff */
.L_x_96:
[----:B------:R1:W1:Y:S02]  /*87f0*/  SYNCS.PHASECHK.TRANS64.TRYWAIT P1, [R16+URZ+0x70], R9 ;  /* 0x00007009100075a7 */ /* 0x00026400080211ff */
[----:B-1----:R-:W-:Y:S05]  /*8800*/  @!P1 NANOSLEEP.SYNCS 0x989680 ;  /* 0x009896800000995d */ /* 0x002fea0003900000 */
[----:B------:R-:W1:Y:S02]  /*8810*/  @!P1 SYNCS.PHASECHK.TRANS64 P1, [R16+URZ+0x70], R9 ;  /* 0x00007009100095a7 */ /* 0x000e6400080210ff */
[----:B-1----:R-:W-:Y:S05]  /*8820*/  @!P1 BRA `(.L_x_96) ;  /* 0xfffffffc00f09947 */ /* 0x002fea000383ffff */
[----:B------:R-:W-:Y:S05]  /*8830*/  BRA `(.L_x_95) ;  /* 0xffffffd800147947 */ /* 0x000fea000383ffff */
        .weak           $__internal_0_$__cuda_sm10x_tcgen05_guardrail_trap_col_being_dealloced_not_returned_by_alloc
        .type           $__internal_0_$__cuda_sm10x_tcgen05_guardrail_trap_col_being_dealloced_not_returned_by_alloc,@function
        .size           $__internal_0_$__cuda_sm10x_tcgen05_guardrail_trap_col_being_dealloced_not_returned_by_alloc,($__internal_1_$__cuda_sm10x_tcgen05_guardrail_trap_phase_invalid_during_alloc - $__internal_0_$__cuda_sm10x_tcgen05_guardrail_trap_col_being_dealloced_not_returned_by_alloc)
$__internal_0_$__cuda_sm10x_tcgen05_guardrail_trap_col_being_dealloced_not_returned_by_alloc:
[----:B------:R-:W-:Y:S05]  /*8840*/  BPT.TRAP 0x1 ;  /* 0x000000040000795c */ /* 0x000fea0000300000 */
[----:B------:R-:W-:-:S04]  /*8850*/  HFMA2 R3, -RZ, RZ, 0, 0 ;  /* 0x00000000ff037431 */ /* 0x000fc800000001ff */
[----:B------:R-:W-:Y:S05]  /*8860*/  RET.REL.NODEC R2 `(_ZN7cutlass13device_kernelINS_4gemm6kernel13GemmUniversalIN4cute5tupleIJiiiiEEENS1_10collective13CollectiveMmaINS1_35MainloopSm100TmaUmmaWarpSpecializedILi3ELi2ELi4ENS5_IJNS4_1CILi2EEENSA_ILi1EEESC_EEEEENS5_IJNSA_ILi64EEENSA_ILi160EEENSA_ILi256EEEEEENS_12float_e4m3_tENS5_IJlSC_lEEESJ_SK_NS4_8TiledMMAINS4_8MMA_AtomIJNS4_10MMA_TraitsINS4_19SM100_MMA_F8F6F4_SSEJSJ_SJ_fSF_SG_NS4_17integral_constantINS4_4UMMA5MajorELSR_0EEESS_NSP_INSQ_7ScaleInELST_0EEESU_EEEEEENS4_6LayoutINS5_IJSC_SC_SC_EEENS5_IJNSA_ILi0EEESZ_SZ_EEEEENS5_IJNS4_10UnderscoreES12_S12_EEEEENS4_13SM90_TMA_LOADENS4_14ComposedLayoutINS4_7SwizzleILi3ELi4ELi3EEENS4_18smem_ptr_flag_bitsILi8EEENSX_INS5_IJNSA_ILi8EEENSA_ILi128EEEEEENS5_IJS1C_SC_EEEEEEEvNS4_8identityENS4_23SM90_TMA_LOAD_MULTICASTES1G_vS1H_EENS_8epilogue10collective18CollectiveEpilogueINS1K_23Sm100TmaWarpSpecializedILi1ELi1ELi80ELb0ELb0EEEJSI_NS5_IJNSX_ISF_SC_EENSX_ISG_SC_EEEEESJ_SK_SJ_SK_NS1K_6fusion15FusionCallbacksIS1O_NS1S_17LinearCombinationISJ_fSJ_fLNS_15FloatRoundStyleE2EEESI_S1R_JEEENS4_5SM1004TMEM4LOAD26SM100_TMEM_LOAD_16dp32b16xES15_NS16_INS17_ILi1ELi4ELi3EEES1A_NSX_INS5_IJS1B_NSA_ILi32EEEEEENS5_IJS23_SC_EEEEEEENS4_39AutoVectorizingCopyWithAssumedAlignmentILi128EEENS4_14SM90_TMA_STOREES27_S29_S29_EEEvvEEEEvNT_6ParamsE) ;  /* 0xffffff7402e47950 */ /* 0x000fea0003c3ffff */
        .weak           $__internal_1_$__cuda_sm10x_tcgen05_guardrail_trap_phase_invalid_during_alloc
        .type           $__internal_1_$__cuda_sm10x_tcgen05_guardrail_trap_phase_invalid_during_alloc,@function
        .size           $__internal_1_$__cuda_sm10x_tcgen05_guardrail_trap_phase_invalid_during_alloc,($__internal_2_$__cuda_sm10x_tcgen05_guardrail_trap_unallocated_columns_being_dealloced - $__internal_1_$__cuda_sm10x_tcgen05_guardrail_trap_phase_invalid_during_alloc)
$__internal_1_$__cuda_sm10x_tcgen05_guardrail_trap_phase_invalid_during_alloc:
[----:B------:R-:W-:Y:S05]  /*8870*/  BPT.TRAP 0x1 ;  /* 0x000000040000795c */ /* 0x000fea0000300000 */
[----:B------:R-:W-:-:S04]  /*8880*/  MOV R5, 0x0 ;  /* 0x0000000000057802 */ /* 0x000fc80000000f00 */
[----:B------:R-:W-:Y:S05]  /*8890*/  RET.REL.NODEC R4 `(_ZN7cutlass13device_kernelINS_4gemm6kernel13GemmUniversalIN4cute5tupleIJiiiiEEENS1_10collective13CollectiveMmaINS1_35MainloopSm100TmaUmmaWarpSpecializedILi3ELi2ELi4ENS5_IJNS4_1CILi2EEENSA_ILi1EEESC_EEEEENS5_IJNSA_ILi64EEENSA_ILi160EEENSA_ILi256EEEEEENS_12float_e4m3_tENS5_IJlSC_lEEESJ_SK_NS4_8TiledMMAINS4_8MMA_AtomIJNS4_10MMA_TraitsINS4_19SM100_MMA_F8F6F4_SSEJSJ_SJ_fSF_SG_NS4_17integral_constantINS4_4UMMA5MajorELSR_0EEESS_NSP_INSQ_7ScaleInELST_0EEESU_EEEEEENS4_6LayoutINS5_IJSC_SC_SC_EEENS5_IJNSA_ILi0EEESZ_SZ_EEEEENS5_IJNS4_10UnderscoreES12_S12_EEEEENS4_13SM90_TMA_LOADENS4_14ComposedLayoutINS4_7SwizzleILi3ELi4ELi3EEENS4_18smem_ptr_flag_bitsILi8EEENSX_INS5_IJNSA_ILi8EEENSA_ILi128EEEEEENS5_IJS1C_SC_EEEEEEEvNS4_8identityENS4_23SM90_TMA_LOAD_MULTICASTES1G_vS1H_EENS_8epilogue10collective18CollectiveEpilogueINS1K_23Sm100TmaWarpSpecializedILi1ELi1ELi80ELb0ELb0EEEJSI_NS5_IJNSX_ISF_SC_EENSX_ISG_SC_EEEEESJ_SK_SJ_SK_NS1K_6fusion15FusionCallbacksIS1O_NS1S_17LinearCombinationISJ_fSJ_fLNS_15FloatRoundStyleE2EEESI_S1R_JEEENS4_5SM1004TMEM4LOAD26SM100_TMEM_LOAD_16dp32b16xES15_NS16_INS17_ILi1ELi4ELi3EEES1A_NSX_INS5_IJS1B_NSA_ILi32EEEEEENS5_IJS23_SC_EEEEEEENS4_39AutoVectorizingCopyWithAssumedAlignmentILi128EEENS4_14SM90_TMA_STOREES27_S29_S29_EEEvvEEEEvNT_6ParamsE) ;  /* 0xffffff7404d87950 */ /* 0x000fea0003c3ffff */
        .weak           $__internal_2_$__cuda_sm10x_tcgen05_guardrail_trap_unallocated_columns_being_dealloced
        .type           $__internal_2_$__cuda_sm10x_tcgen05_guardrail_trap_unallocated_columns_being_dealloced,@function
        .size           $__internal_2_$__cuda_sm10x_tcgen05_guardrail_trap_unallocated_columns_being_dealloced,(.L_x_136 - $__internal_2_$__cuda_sm10x_tcgen05_guardrail_trap_unallocated_columns_being_dealloced)
$__internal_2_$__cuda_sm10x_tcgen05_guardrail_trap_unallocated_columns_being_dealloced:
[----:B------:R-:W-:Y:S05]  /*88a0*/  BPT.TRAP 0x1 ;  /* 0x000000040000795c */ /* 0x000fea0000300000 */
[----:B------:R-:W-:-:S04]  /*88b0*/  HFMA2 R3, -RZ, RZ, 0, 0 ;  /* 0x00000000ff037431 */ /* 0x000fc800000001ff */
[----:B------:R-:W-:Y:S05]  /*88c0*/  RET.REL.NODEC R2 `(_ZN7cutlass13device_kernelINS_4gemm6kernel13GemmUniversalIN4cute5tupleIJiiiiEEENS1_10collective13CollectiveMmaINS1_35MainloopSm100TmaUmmaWarpSpecializedILi3ELi2ELi4ENS5_IJNS4_1CILi2EEENSA_ILi1EEESC_EEEEENS5_IJNSA_ILi64EEENSA_ILi160EEENSA_ILi256EEEEEENS_12float_e4m3_tENS5_IJlSC_lEEESJ_SK_NS4_8TiledMMAINS4_8MMA_AtomIJNS4_10MMA_TraitsINS4_19SM100_MMA_F8F6F4_SSEJSJ_SJ_fSF_SG_NS4_17integral_constantINS4_4UMMA5MajorELSR_0EEESS_NSP_INSQ_7ScaleInELST_0EEESU_EEEEEENS4_6LayoutINS5_IJSC_SC_SC_EEENS5_IJNSA_ILi0EEESZ_SZ_EEEEENS5_IJNS4_10UnderscoreES12_S12_EEEEENS4_13SM90_TMA_LOADENS4_14ComposedLayoutINS4_7SwizzleILi3ELi4ELi3EEENS4_18smem_ptr_flag_bitsILi8EEENSX_INS5_IJNSA_ILi8EEENSA_ILi128EEEEEENS5_IJS1C_SC_EEEEEEEvNS4_8identityENS4_23SM90_TMA_LOAD_MULTICASTES1G_vS1H_EENS_8epilogue10collective18CollectiveEpilogueINS1K_23Sm100TmaWarpSpecializedILi1ELi1ELi80ELb0ELb0EEEJSI_NS5_IJNSX_ISF_SC_EENSX_ISG_SC_EEEEESJ_SK_SJ_SK_NS1K_6fusion15FusionCallbacksIS1O_NS1S_17LinearCombinationISJ_fSJ_fLNS_15FloatRoundStyleE2EEESI_S1R_JEEENS4_5SM1004TMEM4LOAD26SM100_TMEM_LOAD_16dp32b16xES15_NS16_INS17_ILi1ELi4ELi3EEES1A_NSX_INS5_IJS1B_NSA_ILi32EEEEEENS5_IJS23_SC_EEEEEEENS4_39AutoVectorizingCopyWithAssumedAlignmentILi128EEENS4_14SM90_TMA_STOREES27_S29_S29_EEEvvEEEEvNT_6ParamsE) ;  /* 0xffffff7402cc7950 */ /* 0x000fea0003c3ffff */
.L_x_135:
[----:B------:R-:W-:-:S00]  /*88d0*/  BRA `(.L_x_135) ;  /* 0xfffffffc00fc7947 */ /* 0x000fc0000383ffff */
[----:B------:R-:W-:-:S00]  /*88e0*/  NOP ;  /* 0x0000000000007918 */ /* 0x000fc00000000000 */
        /* <DEDUP_REMOVED lines=9> */
.L_x_136:


//--------------------- .nv.global.init           --------------------------
	.section	.nv.global.init,"aw",@progbits
.nv.global.init:
	.type		$str$27,@object
	.size		$str$27,($str$28 - $str$27)
$str$27:
        /*0000*/ 	.byte	0x28, 0x61, 0x64, 0x64, 0x72, 0x65, 0x73, 0x73, 0x20, 0x26, 0x20, 0x6d, 0x61, 0x73, 0x6b, 0x29
        /*0010*/ 	.byte	0x20, 0x3d, 0x3d, 0x20, 0x30, 0x00
	.type		$str$28,@object
	.size		$str$28,($str$26 - $str$28)
$str$28:
        /*0016*/ 	.byte	0x2f, 0x74, 0x6d, 0x70, 0x2f, 0x63, 0x75, 0x74, 0x6c, 0x61, 0x73, 0x73, 0x5f, 0x73, 0x77, 0x65
        /*0026*/ 	.byte	0x65, 0x70, 0x5f, 0x73, 0x72, 0x63, 0x2f, 0x69, 0x6e, 0x63, 0x6c, 0x75, 0x64, 0x65, 0x2f, 0x63
        /*0036*/ 	.byte	0x75, 0x74, 0x65, 0x2f, 0x70, 0x6f, 0x69, 0x6e, 0x74, 0x65, 0x72, 0x5f, 0x66, 0x6c, 0x61, 0x67
        /*0046*/ 	.byte	0x67, 0x65, 0x64, 0x2e, 0x68, 0x70, 0x70, 0x00
	.type		$str$26,@object
	.size		$str$26,($str$25 - $str$26)
$str$26:
        /*004e*/ 	.byte	0x2f, 0x74, 0x6d, 0x70, 0x2f, 0x63, 0x75, 0x74, 0x6c, 0x61, 0x73, 0x73, 0x5f, 0x73, 0x77, 0x65
        /*005e*/ 	.byte	0x65, 0x70, 0x5f, 0x73, 0x72, 0x63, 0x2f, 0x69, 0x6e, 0x63, 0x6c, 0x75, 0x64, 0x65, 0x2f, 0x63
        /*006e*/ 	.byte	0x75, 0x74, 0x65, 0x2f, 0x61, 0x74, 0x6f, 0x6d, 0x2f, 0x63, 0x6f, 0x70, 0x79, 0x5f, 0x74, 0x72
        /*007e*/ 	.byte	0x61, 0x69, 0x74, 0x73, 0x5f, 0x73, 0x6d, 0x31, 0x30, 0x30, 0x2e, 0x68, 0x70, 0x70, 0x00
	.type		$str$25,@object
	.size		$str$25,(__unnamed_1 - $str$25)
$str$25:
        /*008d*/ 	.byte	0x28, 0x28, 0x75, 0x69, 0x6e, 0x74, 0x33, 0x32, 0x5f, 0x74, 0x28, 0x74, 0x68, 0x72, 0x65, 0x61
        /*009d*/ 	.byte	0x64, 0x49, 0x64, 0x78, 0x2e, 0x78, 0x29, 0x20, 0x2f, 0x20, 0x33, 0x32, 0x29, 0x20, 0x25, 0x20
        /*00ad*/ 	.byte	0x34, 0x29, 0x20, 0x3d, 0x3d, 0x20, 0x28, 0x28, 0x28, 0x74, 0x6d, 0x65, 0x6d, 0x5f, 0x61, 0x64
        /*00bd*/ 	.byte	0x64, 0x72, 0x20, 0x3e, 0x3e, 0x20, 0x31, 0x36, 0x29, 0x20, 0x2f, 0x20, 0x33, 0x32, 0x29, 0x20
        /*00cd*/ 	.byte	0x25, 0x20, 0x34, 0x29, 0x00
	.type		__unnamed_1,@object
	.size		__unnamed_1,(__unnamed_2 - __unnamed_1)
__unnamed_1:
        /*00d2*/ 	.byte	0x61, 0x75, 0x74, 0x6f, 0x20, 0x63, 0x75, 0x74, 0x65, 0x3a, 0x3a, 0x61, 0x73, 0x5f, 0x70, 0x6f
        /* <DEDUP_REMOVED lines=24> */
        /*0262*/ 	.byte	0x3a, 0x3a, 0x43, 0x3c, 0x31, 0x30, 0x32, 0x34, 0x30, 0x3e, 0x3e, 0x3e, 0x3e, 0x5d, 0x00
	.type		__unnamed_2,@object
	.size		__unnamed_2,(.L_2 - __unnamed_2)
__unnamed_2:
        /* <DEDUP_REMOVED lines=37> */
        /*04c1*/ 	.byte	0x3a, 0x43, 0x3c, 0x30, 0x3e, 0x3e, 0x3e, 0x3e, 0x5d, 0x00
.L_2:


//--------------------- .nv.shared._ZN7cutlass13device_kernelINS_4gemm6kernel13GemmUniversalIN4cute5tupleIJiiiiEEENS1_10collective13CollectiveMmaINS1_35MainloopSm100TmaUmmaWarpSpecializedILi3ELi2ELi4ENS5_IJNS4_1CILi2EEENSA_ILi1EEESC_EEEEENS5_IJNSA_ILi64EEENSA_ILi160EEENSA_ILi256EEEEEENS_12float_e4m3_tENS5_IJlSC_lEEESJ_SK_NS4_8TiledMMAINS4_8MMA_AtomIJNS4_10MMA_TraitsINS4_19SM100_MMA_F8F6F4_SSEJSJ_SJ_fSF_SG_NS4_17integral_constantINS4_4UMMA5MajorELSR_0EEESS_NSP_INSQ_7ScaleInELST_0EEESU_EEEEEENS4_6LayoutINS5_IJSC_SC_SC_EEENS5_IJNSA_ILi0EEESZ_SZ_EEEEENS5_IJNS4_10UnderscoreES12_S12_EEEEENS4_13SM90_TMA_LOADENS4_14ComposedLayoutINS4_7SwizzleILi3ELi4ELi3EEENS4_18smem_ptr_flag_bitsILi8EEENSX_INS5_IJNSA_ILi8EEENSA_ILi128EEEEEENS5_IJS1C_SC_EEEEEEEvNS4_8identityENS4_23SM90_TMA_LOAD_MULTICASTES1G_vS1H_EENS_8epilogue10collective18CollectiveEpilogueINS1K_23Sm100TmaWarpSpecializedILi1ELi1ELi80ELb0ELb0EEEJSI_NS5_IJNSX_ISF_SC_EENSX_ISG_SC_EEEEESJ_SK_SJ_SK_NS1K_6fusion15FusionCallbacksIS1O_NS1S_17LinearCombinationISJ_fSJ_fLNS_15FloatRoundStyleE2EEESI_S1R_JEEENS4_5SM1004TMEM4LOAD26SM100_TMEM_LOAD_16dp32b16xES15_NS16_INS17_ILi1ELi4ELi3EEES1A_NSX_INS5_IJS1B_NSA_ILi32EEEEEENS5_IJS23_SC_EEEEEEENS4_39AutoVectorizingCopyWithAssumedAlignmentILi128EEENS4_14SM90_TMA_STOREES27_S29_S29_EEEvvEEEEvNT_6ParamsE --------------------------
	.section	.nv.shared._ZN7cutlass13device_kernelINS_4gemm6kernel13GemmUniversalIN4cute5tupleIJiiiiEEENS1_10collective13CollectiveMmaINS1_35MainloopSm100TmaUmmaWarpSpecializedILi3ELi2ELi4ENS5_IJNS4_1CILi2EEENSA_ILi1EEESC_EEEEENS5_IJNSA_ILi64EEENSA_ILi160EEENSA_ILi256EEEEEENS_12float_e4m3_tENS5_IJlSC_lEEESJ_SK_NS4_8TiledMMAINS4_8MMA_AtomIJNS4_10MMA_TraitsINS4_19SM100_MMA_F8F6F4_SSEJSJ_SJ_fSF_SG_NS4_17integral_constantINS4_4UMMA5MajorELSR_0EEESS_NSP_INSQ_7ScaleInELST_0EEESU_EEEEEENS4_6LayoutINS5_IJSC_SC_SC_EEENS5_IJNSA_ILi0EEESZ_SZ_EEEEENS5_IJNS4_10UnderscoreES12_S12_EEEEENS4_13SM90_TMA_LOADENS4_14ComposedLayoutINS4_7SwizzleILi3ELi4ELi3EEENS4_18smem_ptr_flag_bitsILi8EEENSX_INS5_IJNSA_ILi8EEENSA_ILi128EEEEEENS5_IJS1C_SC_EEEEEEEvNS4_8identityENS4_23SM90_TMA_LOAD_MULTICASTES1G_vS1H_EENS_8epilogue10collective18CollectiveEpilogueINS1K_23Sm100TmaWarpSpecializedILi1ELi1ELi80ELb0ELb0EEEJSI_NS5_IJNSX_ISF_SC_EENSX_ISG_SC_EEEEESJ_SK_SJ_SK_NS1K_6fusion15FusionCallbacksIS1O_NS1S_17LinearCombinationISJ_fSJ_fLNS_15FloatRoundStyleE2EEESI_S1R_JEEENS4_5SM1004TMEM4LOAD26SM100_TMEM_LOAD_16dp32b16xES15_NS16_INS17_ILi1ELi4ELi3EEES1A_NSX_INS5_IJS1B_NSA_ILi32EEEEEENS5_IJS23_SC_EEEEEEENS4_39AutoVectorizingCopyWithAssumedAlignmentILi128EEENS4_14SM90_TMA_STOREES27_S29_S29_EEEvvEEEEvNT_6ParamsE,"aw",@nobits
	.sectionflags	@""
	.align	16
	.zero		1024


//--------------------- .nv.shared.reserved.0     --------------------------
	.section	.nv.shared.reserved.0,"aw",@nobits
	.weak		__nv_reservedSMEM_offset_0_alias
	.size		__nv_reservedSMEM_offset_0_alias, 0, 64
	.other		__nv_reservedSMEM_offset_0_alias,@"STO_CUDA_RESERVED_SHARED STV_DEFAULT"
__nv_reservedSMEM_offset_0_alias:
	.zero		0
.nv.shared.reserved.0:
	.zero		64
	.weak		__nv_reservedSMEM_tcgen05_partition
	.type		__nv_reservedSMEM_tcgen05_partition,@object
	.size		__nv_reservedSMEM_tcgen05_partition,(.L_0 - __nv_reservedSMEM_tcgen05_partition)
__nv_reservedSMEM_tcgen05_partition:
	.zero		32
.L_0:


//--------------------- .nv.global                --------------------------
	.section	.nv.global,"aw",@nobits
.nv.global:
	.type		_ZN40_INTERNAL_5c5bad01_4_k_cu_92002969_145394cute1_E,@object
	.size		_ZN40_INTERNAL_5c5bad01_4_k_cu_92002969_145394cute1_E,(_ZN40_INTERNAL_5c5bad01_4_k_cu_92002969_145394cuda3std3__45__cpo6cbeginE - _ZN40_INTERNAL_5c5bad01_4_k_cu_92002969_145394cute1_E)
_ZN40_INTERNAL_5c5bad01_4_k_cu_92002969_145394cute1_E:
	.zero		1
	.type		_ZN40_INTERNAL_5c5bad01_4_k_cu_92002969_145394cuda3std3__45__cpo6cbeginE,@object
	.size		_ZN40_INTERNAL_5c5bad01_4_k_cu_92002969_145394cuda3std3__45__cpo6cbeginE,(_ZN40_INTERNAL_5c5bad01_4_k_cu_92002969_145394cuda3std3__48in_placeE - _ZN40_INTERNAL_5c5bad01_4_k_cu_92002969_145394cuda3std3__45__cpo6cbeginE)
_ZN40_INTERNAL_5c5bad01_4_k_cu_92002969_145394cuda3std3__45__cpo6cbeginE:
	.zero		1
	.type		_ZN40_INTERNAL_5c5bad01_4_k_cu_92002969_145394cuda3std3__48in_placeE,@object
	.size		_ZN40_INTERNAL_5c5bad01_4_k_cu_92002969_145394cuda3std3__48in_placeE,(_ZN40_INTERNAL_5c5bad01_4_k_cu_92002969_145394cuda3std6ranges3__45__cpo9iter_moveE - _ZN40_INTERNAL_5c5bad01_4_k_cu_92002969_145394cuda3std3__48in_placeE)
_ZN40_INTERNAL_5c5bad01_4_k_cu_92002969_145394cuda3std3__48in_placeE:
	.zero		1
	.type		_ZN40_INTERNAL_5c5bad01_4_k_cu_92002969_145394cuda3std6ranges3__45__cpo9iter_moveE,@object
	.size		_ZN40_INTERNAL_5c5bad01_4_k_cu_92002969_145394cuda3std6ranges3__45__cpo9iter_moveE,(_ZN40_INTERNAL_5c5bad01_4_k_cu_92002969_145394cuda3std3__45__cpo5beginE - _ZN40_INTERNAL_5c5bad01_4_k_cu_92002969_145394cuda3std6ranges3__45__cpo9iter_moveE)
_ZN40_INTERNAL_5c5bad01_4_k_cu_92002969_145394cuda3std6ranges3__45__cpo9iter_moveE:
	.zero		1
	.type		_ZN40_INTERNAL_5c5bad01_4_k_cu_92002969_145394cuda3std3__45__cpo5beginE,@object
	.size		_ZN40_INTERNAL_5c5bad01_4_k_cu_92002969_145394cuda3std3__45__cpo5beginE,(_ZN40_INTERNAL_5c5bad01_4_k_cu_92002969_145394cuda3std3__442_GLOBAL__N__5c5bad01_4_k_cu_92002969_145396ignoreE - _ZN40_INTERNAL_5c5bad01_4_k_cu_92002969_145394cuda3std3__45__cpo5beginE)
_ZN40_INTERNAL_5c5bad01_4_k_cu_92002969_145394cuda3std3__45__cpo5beginE:
	.zero		1
	.type		_ZN40_INTERNAL_5c5bad01_4_k_cu_92002969_145394cuda3std3__442_GLOBAL__N__5c5bad01_4_k_cu_92002969_145396ignoreE,@object
	.size		_ZN40_INTERNAL_5c5bad01_4_k_cu_92002969_145394cuda3std3__442_GLOBAL__N__5c5bad01_4_k_cu_92002969_145396ignoreE,(_ZN40_INTERNAL_5c5bad01_4_k_cu_92002969_145394cute7productE - _ZN40_INTERNAL_5c5bad01_4_k_cu_92002969_145394cuda3std3__442_GLOBAL__N__5c5bad01_4_k_cu_92002969_145396ignoreE)
_ZN40_INTERNAL_5c5bad01_4_k_cu_92002969_145394cuda3std3__442_GLOBAL__N__5c5bad01_4_k_cu_92002969_145396ignoreE:
	.zero		1
	.type		_ZN40_INTERNAL_5c5bad01_4_k_cu_92002969_145394cute7productE,@object
	.size		_ZN40_INTERNAL_5c5bad01_4_k_cu_92002969_145394cute7productE,(_ZN40_INTERNAL_5c5bad01_4_k_cu_92002969_145394cuda3std3__45__cpo3endE - _ZN40_INTERNAL_5c5bad01_4_k_cu_92002969_145394cute7productE)
_ZN40_INTERNAL_5c5bad01_4_k_cu_92002969_145394cute7productE:
	.zero		1
	.type		_ZN40_INTERNAL_5c5bad01_4_k_cu_92002969_145394cuda3std3__45__cpo3endE,@object
	.size		_ZN40_INTERNAL_5c5bad01_4_k_cu_92002969_145394cuda3std3__45__cpo3endE,(_ZN40_INTERNAL_5c5bad01_4_k_cu_92002969_145394cuda3std3__419piecewise_constructE - _ZN40_INTERNAL_5c5bad01_4_k_cu_92002969_145394cuda3std3__45__cpo3endE)
_ZN40_INTERNAL_5c5bad01_4_k_cu_92002969_145394cuda3std3__45__cpo3endE:
	.zero		1
	.type		_ZN40_INTERNAL_5c5bad01_4_k_cu_92002969_145394cuda3std3__419piecewise_constructE,@object
	.size		_ZN40_INTERNAL_5c5bad01_4_k_cu_92002969_145394cuda3std3__419piecewise_constructE,(_ZN40_INTERNAL_5c5bad01_4_k_cu_92002969_145394cuda3std3__45__cpo4cendE - _ZN40_INTERNAL_5c5bad01_4_k_cu_92002969_145394cuda3std3__419piecewise_constructE)
_ZN40_INTERNAL_5c5bad01_4_k_cu_92002969_145394cuda3std3__419piecewise_constructE:
	.zero		1
	.type		_ZN40_INTERNAL_5c5bad01_4_k_cu_92002969_145394cuda3std3__45__cpo4cendE,@object
	.size		_ZN40_INTERNAL_5c5bad01_4_k_cu_92002969_145394cuda3std3__45__cpo4cendE,(_ZN40_INTERNAL_5c5bad01_4_k_cu_92002969_145394cuda3std6ranges3__45__cpo4swapE - _ZN40_INTERNAL_5c5bad01_4_k_cu_92002969_145394cuda3std3__45__cpo4cendE)
_ZN40_INTERNAL_5c5bad01_4_k_cu_92002969_145394cuda3std3__45__cpo4cendE:
	.zero		1
	.type		_ZN40_INTERNAL_5c5bad01_4_k_cu_92002969_145394cuda3std6ranges3__45__cpo4swapE,@object
	.size		_ZN40_INTERNAL_5c5bad01_4_k_cu_92002969_145394cuda3std6ranges3__45__cpo4swapE,(.L_10 - _ZN40_INTERNAL_5c5bad01_4_k_cu_92002969_145394cuda3std6ranges3__45__cpo4swapE)
_ZN40_INTERNAL_5c5bad01_4_k_cu_92002969_145394cuda3std6ranges3__45__cpo4swapE:
	.zero		1
.L_10:


//--------------------- .nv.constant0._ZN7cutlass13device_kernelINS_4gemm6kernel13GemmUniversalIN4cute5tupleIJiiiiEEENS1_10collective13CollectiveMmaINS1_35MainloopSm100TmaUmmaWarpSpecializedILi3ELi2ELi4ENS5_IJNS4_1CILi2EEENSA_ILi1EEESC_EEEEENS5_IJNSA_ILi64EEENSA_ILi160EEENSA_ILi256EEEEEENS_12float_e4m3_tENS5_IJlSC_lEEESJ_SK_NS4_8TiledMMAINS4_8MMA_AtomIJNS4_10MMA_TraitsINS4_19SM100_MMA_F8F6F4_SSEJSJ_SJ_fSF_SG_NS4_17integral_constantINS4_4UMMA5MajorELSR_0EEESS_NSP_INSQ_7ScaleInELST_0EEESU_EEEEEENS4_6LayoutINS5_IJSC_SC_SC_EEENS5_IJNSA_ILi0EEESZ_SZ_EEEEENS5_IJNS4_10UnderscoreES12_S12_EEEEENS4_13SM90_TMA_LOADENS4_14ComposedLayoutINS4_7SwizzleILi3ELi4ELi3EEENS4_18smem_ptr_flag_bitsILi8EEENSX_INS5_IJNSA_ILi8EEENSA_ILi128EEEEEENS5_IJS1C_SC_EEEEEEEvNS4_8identityENS4_23SM90_TMA_LOAD_MULTICASTES1G_vS1H_EENS_8epilogue10collective18CollectiveEpilogueINS1K_23Sm100TmaWarpSpecializedILi1ELi1ELi80ELb0ELb0EEEJSI_NS5_IJNSX_ISF_SC_EENSX_ISG_SC_EEEEESJ_SK_SJ_SK_NS1K_6fusion15FusionCallbacksIS1O_NS1S_17LinearCombinationISJ_fSJ_fLNS_15FloatRoundStyleE2EEESI_S1R_JEEENS4_5SM1004TMEM4LOAD26SM100_TMEM_LOAD_16dp32b16xES15_NS16_INS17_ILi1ELi4ELi3EEES1A_NSX_INS5_IJS1B_NSA_ILi32EEEEEENS5_IJS23_SC_EEEEEEENS4_39AutoVectorizingCopyWithAssumedAlignmentILi128EEENS4_14SM90_TMA_STOREES27_S29_S29_EEEvvEEEEvNT_6ParamsE --------------------------
	.section	.nv.constant0._ZN7cutlass13device_kernelINS_4gemm6kernel13GemmUniversalIN4cute5tupleIJiiiiEEENS1_10collective13CollectiveMmaINS1_35MainloopSm100TmaUmmaWarpSpecializedILi3ELi2ELi4ENS5_IJNS4_1CILi2EEENSA_ILi1EEESC_EEEEENS5_IJNSA_ILi64EEENSA_ILi160EEENSA_ILi256EEEEEENS_12float_e4m3_tENS5_IJlSC_lEEESJ_SK_NS4_8TiledMMAINS4_8MMA_AtomIJNS4_10MMA_TraitsINS4_19SM100_MMA_F8F6F4_SSEJSJ_SJ_fSF_SG_NS4_17integral_constantINS4_4UMMA5MajorELSR_0EEESS_NSP_INSQ_7ScaleInELST_0EEESU_EEEEEENS4_6LayoutINS5_IJSC_SC_SC_EEENS5_IJNSA_ILi0EEESZ_SZ_EEEEENS5_IJNS4_10UnderscoreES12_S12_EEEEENS4_13SM90_TMA_LOADENS4_14ComposedLayoutINS4_7SwizzleILi3ELi4ELi3EEENS4_18smem_ptr_flag_bitsILi8EEENSX_INS5_IJNSA_ILi8EEENSA_ILi128EEEEEENS5_IJS1C_SC_EEEEEEEvNS4_8identityENS4_23SM90_TMA_LOAD_MULTICASTES1G_vS1H_EENS_8epilogue10collective18CollectiveEpilogueINS1K_23Sm100TmaWarpSpecializedILi1ELi1ELi80ELb0ELb0EEEJSI_NS5_IJNSX_ISF_SC_EENSX_ISG_SC_EEEEESJ_SK_SJ_SK_NS1K_6fusion15FusionCallbacksIS1O_NS1S_17LinearCombinationISJ_fSJ_fLNS_15FloatRoundStyleE2EEESI_S1R_JEEENS4_5SM1004TMEM4LOAD26SM100_TMEM_LOAD_16dp32b16xES15_NS16_INS17_ILi1ELi4ELi3EEES1A_NSX_INS5_IJS1B_NSA_ILi32EEEEEENS5_IJS23_SC_EEEEEEENS4_39AutoVectorizingCopyWithAssumedAlignmentILi128EEENS4_14SM90_TMA_STOREES27_S29_S29_EEEvvEEEEvNT_6ParamsE,"a",@progbits
	.sectionflags	@""
	.align	4
.nv.constant0._ZN7cutlass13device_kernelINS_4gemm6kernel13GemmUniversalIN4cute5tupleIJiiiiEEENS1_10collective13CollectiveMmaINS1_35MainloopSm100TmaUmmaWarpSpecializedILi3ELi2ELi4ENS5_IJNS4_1CILi2EEENSA_ILi1EEESC_EEEEENS5_IJNSA_ILi64EEENSA_ILi160EEENSA_ILi256EEEEEENS_12float_e4m3_tENS5_IJlSC_lEEESJ_SK_NS4_8TiledMMAINS4_8MMA_AtomIJNS4_10MMA_TraitsINS4_19SM100_MMA_F8F6F4_SSEJSJ_SJ_fSF_SG_NS4_17integral_constantINS4_4UMMA5MajorELSR_0EEESS_NSP_INSQ_7ScaleInELST_0EEESU_EEEEEENS4_6LayoutINS5_IJSC_SC_SC_EEENS5_IJNSA_ILi0EEESZ_SZ_EEEEENS5_IJNS4_10UnderscoreES12_S12_EEEEENS4_13SM90_TMA_LOADENS4_14ComposedLayoutINS4_7SwizzleILi3ELi4ELi3EEENS4_18smem_ptr_flag_bitsILi8EEENSX_INS5_IJNSA_ILi8EEENSA_ILi128EEEEEENS5_IJS1C_SC_EEEEEEEvNS4_8identityENS4_23SM90_TMA_LOAD_MULTICASTES1G_vS1H_EENS_8epilogue10collective18CollectiveEpilogueINS1K_23Sm100TmaWarpSpecializedILi1ELi1ELi80ELb0ELb0EEEJSI_NS5_IJNSX_ISF_SC_EENSX_ISG_SC_EEEEESJ_SK_SJ_SK_NS1K_6fusion15FusionCallbacksIS1O_NS1S_17LinearCombinationISJ_fSJ_fLNS_15FloatRoundStyleE2EEESI_S1R_JEEENS4_5SM1004TMEM4LOAD26SM100_TMEM_LOAD_16dp32b16xES15_NS16_INS17_ILi1ELi4ELi3EEES1A_NSX_INS5_IJS1B_NSA_ILi32EEEEEENS5_IJS23_SC_EEEEEEENS4_39AutoVectorizingCopyWithAssumedAlignmentILi128EEENS4_14SM90_TMA_STOREES27_S29_S29_EEEvvEEEEvNT_6ParamsE:
	.zero		2944


//--------------------- SYMBOLS --------------------------

	.type		.nv.reservedSmem.offset0,@object
	.size		.nv.reservedSmem.offset0,0x4
	.type		.nv.reservedSmem.cap,@object
	.size		.nv.reservedSmem.cap,0x4
	.type		__assertfail,@function
